//
// Generated by NVIDIA NVVM Compiler
//
// Compiler Build ID: CL-36424714
// Cuda compilation tools, release 13.0, V13.0.88
// Based on NVVM 20.0.0
//

.version 9.0
.target sm_100
.address_size 64

	// .globl	_Z10print_cudaPmii
.extern .func  (.param .b32 func_retval0) vprintf
(
	.param .b64 vprintf_param_0,
	.param .b64 vprintf_param_1
)
;
.global .align 1 .b8 $str[16] = {37, 105, 44, 32, 37, 105, 32, 45, 45, 62, 32, 37, 108, 117, 10};

.visible .entry _Z10print_cudaPmii(
	.param .u64 .ptr .align 1 _Z10print_cudaPmii_param_0,
	.param .u32 _Z10print_cudaPmii_param_1,
	.param .u32 _Z10print_cudaPmii_param_2
)
{
	.local .align 16 .b8 	__local_depot0[16];
	.reg .b64 	%SP;
	.reg .b64 	%SPL;
	.reg .pred 	%p<4>;
	.reg .b32 	%r<16>;
	.reg .b64 	%rd<10>;

	mov.u64 	%SPL, __local_depot0;
	cvta.local.u64 	%SP, %SPL;
	ld.param.u64 	%rd1, [_Z10print_cudaPmii_param_0];
	ld.param.u32 	%r4, [_Z10print_cudaPmii_param_1];
	ld.param.u32 	%r3, [_Z10print_cudaPmii_param_2];
	mov.u32 	%r6, %ntid.x;
	mov.u32 	%r7, %ctaid.x;
	mov.u32 	%r8, %tid.x;
	mad.lo.s32 	%r1, %r6, %r7, %r8;
	mov.u32 	%r9, %ntid.y;
	mov.u32 	%r10, %ctaid.y;
	mov.u32 	%r11, %tid.y;
	mad.lo.s32 	%r12, %r9, %r10, %r11;
	setp.ge.s32 	%p1, %r1, %r3;
	setp.ge.s32 	%p2, %r12, %r4;
	or.pred  	%p3, %p1, %p2;
	@%p3 bra 	$L__BB0_2;
	add.u64 	%rd2, %SP, 0;
	add.u64 	%rd3, %SPL, 0;
	cvta.to.global.u64 	%rd4, %rd1;
	mad.lo.s32 	%r13, %r3, %r12, %r1;
	mul.wide.s32 	%rd5, %r13, 8;
	add.s64 	%rd6, %rd4, %rd5;
	ld.global.u64 	%rd7, [%rd6];
	st.local.v2.u32 	[%rd3], {%r1, %r12};
	st.local.u64 	[%rd3+8], %rd7;
	mov.u64 	%rd8, $str;
	cvta.global.u64 	%rd9, %rd8;
	{ // callseq 0, 0
	.param .b64 param0;
	st.param.b64 	[param0], %rd9;
	.param .b64 param1;
	st.param.b64 	[param1], %rd2;
	.param .b32 retval0;
	call.uni (retval0), 
	vprintf, 
	(
	param0, 
	param1
	);
	ld.param.b32 	%r14, [retval0];
	} // callseq 0
$L__BB0_2:
	ret;

}
	// .globl	_Z12compute_vHGWPmS_iiS_S_mb
.visible .entry _Z12compute_vHGWPmS_iiS_S_mb(
	.param .u64 .ptr .align 1 _Z12compute_vHGWPmS_iiS_S_mb_param_0,
	.param .u64 .ptr .align 1 _Z12compute_vHGWPmS_iiS_S_mb_param_1,
	.param .u32 _Z12compute_vHGWPmS_iiS_S_mb_param_2,
	.param .u32 _Z12compute_vHGWPmS_iiS_S_mb_param_3,
	.param .u64 .ptr .align 1 _Z12compute_vHGWPmS_iiS_S_mb_param_4,
	.param .u64 .ptr .align 1 _Z12compute_vHGWPmS_iiS_S_mb_param_5,
	.param .u64 _Z12compute_vHGWPmS_iiS_S_mb_param_6,
	.param .u8 _Z12compute_vHGWPmS_iiS_S_mb_param_7
)
{
	.reg .pred 	%p<141>;
	.reg .b16 	%rs<2>;
	.reg .b32 	%r<123>;
	.reg .b64 	%rd<674>;

	ld.param.u64 	%rd321, [_Z12compute_vHGWPmS_iiS_S_mb_param_0];
	ld.param.u64 	%rd322, [_Z12compute_vHGWPmS_iiS_S_mb_param_1];
	ld.param.u32 	%r14, [_Z12compute_vHGWPmS_iiS_S_mb_param_3];
	ld.param.u64 	%rd323, [_Z12compute_vHGWPmS_iiS_S_mb_param_4];
	ld.param.u64 	%rd324, [_Z12compute_vHGWPmS_iiS_S_mb_param_5];
	ld.param.u64 	%rd325, [_Z12compute_vHGWPmS_iiS_S_mb_param_6];
	ld.param.s8 	%rs1, [_Z12compute_vHGWPmS_iiS_S_mb_param_7];
	mov.u32 	%r15, %ntid.x;
	mov.u32 	%r16, %ctaid.x;
	mov.u32 	%r17, %tid.x;
	mad.lo.s32 	%r1, %r15, %r16, %r17;
	add.s32 	%r18, %r14, -1;
	cvt.s64.s32 	%rd1, %r18;
	or.b64  	%rd326, %rd1, %rd325;
	and.b64  	%rd327, %rd326, -4294967296;
	setp.ne.s64 	%p1, %rd327, 0;
	@%p1 bra 	$L__BB1_2;
	cvt.u32.u64 	%r19, %rd325;
	cvt.u32.u64 	%r20, %rd1;
	rem.u32 	%r21, %r20, %r19;
	cvt.u64.u32 	%rd592, %r21;
	bra.uni 	$L__BB1_3;
$L__BB1_2:
	rem.u64 	%rd592, %rd1, %rd325;
$L__BB1_3:
	setp.ge.s32 	%p2, %r1, %r14;
	@%p2 bra 	$L__BB1_250;
	cvta.to.global.u64 	%rd5, %rd321;
	cvta.to.global.u64 	%rd6, %rd324;
	cvta.to.global.u64 	%rd7, %rd323;
	cvta.to.global.u64 	%rd8, %rd322;
	mul.lo.s32 	%r2, %r14, %r1;
	cvt.s64.s32 	%rd9, %r2;
	mul.wide.s32 	%rd593, %r2, 8;
	add.s64 	%rd10, %rd5, %rd593;
	add.s64 	%rd11, %rd7, %rd593;
	setp.lt.s32 	%p3, %r14, 1;
	@%p3 bra 	$L__BB1_106;
	and.b32  	%r3, %r14, 7;
	setp.lt.u32 	%p4, %r14, 8;
	mov.b32 	%r121, 0;
	@%p4 bra 	$L__BB1_56;
	and.b32  	%r121, %r14, 2147483640;
	neg.s32 	%r119, %r121;
	add.s64 	%rd13, %rd7, 24;
	mov.b64 	%rd594, 7;
$L__BB1_7:
	.pragma "nounroll";
	add.s64 	%rd16, %rd594, -7;
	or.b64  	%rd330, %rd16, %rd325;
	and.b64  	%rd331, %rd330, -4294967296;
	setp.ne.s64 	%p5, %rd331, 0;
	@%p5 bra 	$L__BB1_9;
	cvt.u32.u64 	%r23, %rd325;
	cvt.u32.u64 	%r24, %rd16;
	rem.u32 	%r25, %r24, %r23;
	cvt.u64.u32 	%rd595, %r25;
	bra.uni 	$L__BB1_10;
$L__BB1_9:
	rem.u64 	%rd595, %rd16, %rd325;
$L__BB1_10:
	setp.ne.s64 	%p6, %rd595, 0;
	add.s64 	%rd20, %rd5, %rd593;
	add.s64 	%rd21, %rd13, %rd593;
	@%p6 bra 	$L__BB1_12;
	ld.global.u64 	%rd596, [%rd20];
	bra.uni 	$L__BB1_13;
$L__BB1_12:
	setp.eq.s16 	%p7, %rs1, 0;
	ld.global.u64 	%rd332, [%rd21+-32];
	ld.global.u64 	%rd333, [%rd20];
	max.u64 	%rd334, %rd332, %rd333;
	min.u64 	%rd335, %rd332, %rd333;
	selp.b64 	%rd596, %rd335, %rd334, %p7;
$L__BB1_13:
	st.global.u64 	[%rd21+-24], %rd596;
	add.s64 	%rd25, %rd594, -6;
	or.b64  	%rd336, %rd25, %rd325;
	and.b64  	%rd337, %rd336, -4294967296;
	setp.ne.s64 	%p8, %rd337, 0;
	@%p8 bra 	$L__BB1_15;
	cvt.u32.u64 	%r26, %rd325;
	cvt.u32.u64 	%r27, %rd25;
	rem.u32 	%r28, %r27, %r26;
	cvt.u64.u32 	%rd597, %r28;
	bra.uni 	$L__BB1_16;
$L__BB1_15:
	rem.u64 	%rd597, %rd25, %rd325;
$L__BB1_16:
	setp.eq.s64 	%p9, %rd597, 0;
	@%p9 bra 	$L__BB1_18;
	setp.eq.s16 	%p10, %rs1, 0;
	ld.global.u64 	%rd338, [%rd20+8];
	max.u64 	%rd339, %rd596, %rd338;
	min.u64 	%rd340, %rd596, %rd338;
	selp.b64 	%rd598, %rd340, %rd339, %p10;
	bra.uni 	$L__BB1_19;
$L__BB1_18:
	ld.global.u64 	%rd598, [%rd20+8];
$L__BB1_19:
	st.global.u64 	[%rd21+-16], %rd598;
	add.s64 	%rd32, %rd594, -5;
	or.b64  	%rd341, %rd32, %rd325;
	and.b64  	%rd342, %rd341, -4294967296;
	setp.ne.s64 	%p11, %rd342, 0;
	@%p11 bra 	$L__BB1_21;
	cvt.u32.u64 	%r29, %rd325;
	cvt.u32.u64 	%r30, %rd32;
	rem.u32 	%r31, %r30, %r29;
	cvt.u64.u32 	%rd599, %r31;
	bra.uni 	$L__BB1_22;
$L__BB1_21:
	rem.u64 	%rd599, %rd32, %rd325;
$L__BB1_22:
	setp.eq.s64 	%p12, %rd599, 0;
	@%p12 bra 	$L__BB1_24;
	setp.eq.s16 	%p13, %rs1, 0;
	ld.global.u64 	%rd343, [%rd20+16];
	max.u64 	%rd344, %rd598, %rd343;
	min.u64 	%rd345, %rd598, %rd343;
	selp.b64 	%rd600, %rd345, %rd344, %p13;
	bra.uni 	$L__BB1_25;
$L__BB1_24:
	ld.global.u64 	%rd600, [%rd20+16];
$L__BB1_25:
	st.global.u64 	[%rd21+-8], %rd600;
	add.s64 	%rd39, %rd594, -4;
	or.b64  	%rd346, %rd39, %rd325;
	and.b64  	%rd347, %rd346, -4294967296;
	setp.ne.s64 	%p14, %rd347, 0;
	@%p14 bra 	$L__BB1_27;
	cvt.u32.u64 	%r32, %rd325;
	cvt.u32.u64 	%r33, %rd39;
	rem.u32 	%r34, %r33, %r32;
	cvt.u64.u32 	%rd601, %r34;
	bra.uni 	$L__BB1_28;
$L__BB1_27:
	rem.u64 	%rd601, %rd39, %rd325;
$L__BB1_28:
	setp.eq.s64 	%p15, %rd601, 0;
	@%p15 bra 	$L__BB1_30;
	setp.eq.s16 	%p16, %rs1, 0;
	ld.global.u64 	%rd348, [%rd20+24];
	max.u64 	%rd349, %rd600, %rd348;
	min.u64 	%rd350, %rd600, %rd348;
	selp.b64 	%rd602, %rd350, %rd349, %p16;
	bra.uni 	$L__BB1_31;
$L__BB1_30:
	ld.global.u64 	%rd602, [%rd20+24];
$L__BB1_31:
	st.global.u64 	[%rd21], %rd602;
	add.s64 	%rd46, %rd594, -3;
	or.b64  	%rd351, %rd46, %rd325;
	and.b64  	%rd352, %rd351, -4294967296;
	setp.ne.s64 	%p17, %rd352, 0;
	@%p17 bra 	$L__BB1_33;
	cvt.u32.u64 	%r35, %rd325;
	cvt.u32.u64 	%r36, %rd46;
	rem.u32 	%r37, %r36, %r35;
	cvt.u64.u32 	%rd603, %r37;
	bra.uni 	$L__BB1_34;
$L__BB1_33:
	rem.u64 	%rd603, %rd46, %rd325;
$L__BB1_34:
	setp.eq.s64 	%p18, %rd603, 0;
	@%p18 bra 	$L__BB1_36;
	setp.eq.s16 	%p19, %rs1, 0;
	ld.global.u64 	%rd353, [%rd20+32];
	max.u64 	%rd354, %rd602, %rd353;
	min.u64 	%rd355, %rd602, %rd353;
	selp.b64 	%rd604, %rd355, %rd354, %p19;
	bra.uni 	$L__BB1_37;
$L__BB1_36:
	ld.global.u64 	%rd604, [%rd20+32];
$L__BB1_37:
	st.global.u64 	[%rd21+8], %rd604;
	add.s64 	%rd53, %rd594, -2;
	or.b64  	%rd356, %rd53, %rd325;
	and.b64  	%rd357, %rd356, -4294967296;
	setp.ne.s64 	%p20, %rd357, 0;
	@%p20 bra 	$L__BB1_39;
	cvt.u32.u64 	%r38, %rd325;
	cvt.u32.u64 	%r39, %rd53;
	rem.u32 	%r40, %r39, %r38;
	cvt.u64.u32 	%rd605, %r40;
	bra.uni 	$L__BB1_40;
$L__BB1_39:
	rem.u64 	%rd605, %rd53, %rd325;
$L__BB1_40:
	setp.eq.s64 	%p21, %rd605, 0;
	@%p21 bra 	$L__BB1_42;
	setp.eq.s16 	%p22, %rs1, 0;
	ld.global.u64 	%rd358, [%rd20+40];
	max.u64 	%rd359, %rd604, %rd358;
	min.u64 	%rd360, %rd604, %rd358;
	selp.b64 	%rd606, %rd360, %rd359, %p22;
	bra.uni 	$L__BB1_43;
$L__BB1_42:
	ld.global.u64 	%rd606, [%rd20+40];
$L__BB1_43:
	st.global.u64 	[%rd21+16], %rd606;
	add.s64 	%rd60, %rd594, -1;
	or.b64  	%rd361, %rd60, %rd325;
	and.b64  	%rd362, %rd361, -4294967296;
	setp.ne.s64 	%p23, %rd362, 0;
	@%p23 bra 	$L__BB1_45;
	cvt.u32.u64 	%r41, %rd325;
	cvt.u32.u64 	%r42, %rd60;
	rem.u32 	%r43, %r42, %r41;
	cvt.u64.u32 	%rd607, %r43;
	bra.uni 	$L__BB1_46;
$L__BB1_45:
	rem.u64 	%rd607, %rd60, %rd325;
$L__BB1_46:
	setp.eq.s64 	%p24, %rd607, 0;
	@%p24 bra 	$L__BB1_48;
	setp.eq.s16 	%p25, %rs1, 0;
	ld.global.u64 	%rd363, [%rd20+48];
	max.u64 	%rd364, %rd606, %rd363;
	min.u64 	%rd365, %rd606, %rd363;
	selp.b64 	%rd608, %rd365, %rd364, %p25;
	bra.uni 	$L__BB1_49;
$L__BB1_48:
	ld.global.u64 	%rd608, [%rd20+48];
$L__BB1_49:
	st.global.u64 	[%rd21+24], %rd608;
	or.b64  	%rd366, %rd594, %rd325;
	and.b64  	%rd367, %rd366, -4294967296;
	setp.ne.s64 	%p26, %rd367, 0;
	@%p26 bra 	$L__BB1_51;
	cvt.u32.u64 	%r44, %rd325;
	cvt.u32.u64 	%r45, %rd594;
	rem.u32 	%r46, %r45, %r44;
	cvt.u64.u32 	%rd609, %r46;
	bra.uni 	$L__BB1_52;
$L__BB1_51:
	rem.u64 	%rd609, %rd594, %rd325;
$L__BB1_52:
	setp.eq.s64 	%p27, %rd609, 0;
	@%p27 bra 	$L__BB1_54;
	setp.eq.s16 	%p28, %rs1, 0;
	ld.global.u64 	%rd368, [%rd20+56];
	max.u64 	%rd369, %rd608, %rd368;
	min.u64 	%rd370, %rd608, %rd368;
	selp.b64 	%rd610, %rd370, %rd369, %p28;
	bra.uni 	$L__BB1_55;
$L__BB1_54:
	ld.global.u64 	%rd610, [%rd20+56];
$L__BB1_55:
	st.global.u64 	[%rd21+32], %rd610;
	add.s32 	%r119, %r119, 8;
	add.s64 	%rd594, %rd594, 8;
	add.s64 	%rd593, %rd593, 64;
	setp.ne.s32 	%p29, %r119, 0;
	@%p29 bra 	$L__BB1_7;
$L__BB1_56:
	setp.eq.s32 	%p30, %r3, 0;
	@%p30 bra 	$L__BB1_106;
	and.b32  	%r9, %r14, 3;
	setp.lt.u32 	%p31, %r3, 4;
	@%p31 bra 	$L__BB1_83;
	cvt.u64.u32 	%rd75, %r121;
	and.b64  	%rd371, %rd325, -4294967296;
	setp.ne.s64 	%p32, %rd371, 0;
	@%p32 bra 	$L__BB1_60;
	cvt.u32.u64 	%r47, %rd325;
	cvt.u32.u64 	%r48, %rd75;
	rem.u32 	%r49, %r48, %r47;
	cvt.u64.u32 	%rd611, %r49;
	bra.uni 	$L__BB1_61;
$L__BB1_60:
	rem.u64 	%rd611, %rd75, %rd325;
$L__BB1_61:
	setp.eq.s64 	%p33, %rd611, 0;
	mul.wide.u32 	%rd372, %r121, 8;
	add.s64 	%rd79, %rd11, %rd372;
	shl.b64 	%rd373, %rd75, 3;
	add.s64 	%rd80, %rd10, %rd373;
	@%p33 bra 	$L__BB1_63;
	setp.eq.s16 	%p34, %rs1, 0;
	ld.global.u64 	%rd374, [%rd79+-8];
	ld.global.u64 	%rd375, [%rd80];
	max.u64 	%rd376, %rd374, %rd375;
	min.u64 	%rd377, %rd374, %rd375;
	selp.b64 	%rd612, %rd377, %rd376, %p34;
	bra.uni 	$L__BB1_64;
$L__BB1_63:
	ld.global.u64 	%rd612, [%rd80];
$L__BB1_64:
	st.global.u64 	[%rd79], %rd612;
	add.s32 	%r50, %r121, 1;
	cvt.u64.u32 	%rd84, %r50;
	setp.ne.s64 	%p35, %rd371, 0;
	@%p35 bra 	$L__BB1_66;
	cvt.u32.u64 	%r51, %rd325;
	cvt.u32.u64 	%r52, %rd84;
	rem.u32 	%r53, %r52, %r51;
	cvt.u64.u32 	%rd613, %r53;
	bra.uni 	$L__BB1_67;
$L__BB1_66:
	rem.u64 	%rd613, %rd84, %rd325;
$L__BB1_67:
	setp.eq.s64 	%p36, %rd613, 0;
	@%p36 bra 	$L__BB1_69;
	setp.eq.s16 	%p37, %rs1, 0;
	ld.global.u64 	%rd379, [%rd80+8];
	max.u64 	%rd380, %rd612, %rd379;
	min.u64 	%rd381, %rd612, %rd379;
	selp.b64 	%rd614, %rd381, %rd380, %p37;
	bra.uni 	$L__BB1_70;
$L__BB1_69:
	ld.global.u64 	%rd614, [%rd80+8];
$L__BB1_70:
	st.global.u64 	[%rd79+8], %rd614;
	add.s32 	%r54, %r121, 2;
	cvt.u64.u32 	%rd91, %r54;
	setp.ne.s64 	%p38, %rd371, 0;
	@%p38 bra 	$L__BB1_72;
	cvt.u32.u64 	%r55, %rd325;
	cvt.u32.u64 	%r56, %rd91;
	rem.u32 	%r57, %r56, %r55;
	cvt.u64.u32 	%rd615, %r57;
	bra.uni 	$L__BB1_73;
$L__BB1_72:
	rem.u64 	%rd615, %rd91, %rd325;
$L__BB1_73:
	setp.eq.s64 	%p39, %rd615, 0;
	@%p39 bra 	$L__BB1_75;
	setp.eq.s16 	%p40, %rs1, 0;
	ld.global.u64 	%rd383, [%rd80+16];
	max.u64 	%rd384, %rd614, %rd383;
	min.u64 	%rd385, %rd614, %rd383;
	selp.b64 	%rd616, %rd385, %rd384, %p40;
	bra.uni 	$L__BB1_76;
$L__BB1_75:
	ld.global.u64 	%rd616, [%rd80+16];
$L__BB1_76:
	st.global.u64 	[%rd79+16], %rd616;
	add.s32 	%r58, %r121, 3;
	cvt.u64.u32 	%rd98, %r58;
	setp.ne.s64 	%p41, %rd371, 0;
	@%p41 bra 	$L__BB1_78;
	cvt.u32.u64 	%r59, %rd325;
	cvt.u32.u64 	%r60, %rd98;
	rem.u32 	%r61, %r60, %r59;
	cvt.u64.u32 	%rd617, %r61;
	bra.uni 	$L__BB1_79;
$L__BB1_78:
	rem.u64 	%rd617, %rd98, %rd325;
$L__BB1_79:
	setp.eq.s64 	%p42, %rd617, 0;
	@%p42 bra 	$L__BB1_81;
	setp.eq.s16 	%p43, %rs1, 0;
	ld.global.u64 	%rd387, [%rd80+24];
	max.u64 	%rd388, %rd616, %rd387;
	min.u64 	%rd389, %rd616, %rd387;
	selp.b64 	%rd618, %rd389, %rd388, %p43;
	bra.uni 	$L__BB1_82;
$L__BB1_81:
	ld.global.u64 	%rd618, [%rd80+24];
$L__BB1_82:
	st.global.u64 	[%rd79+24], %rd618;
	add.s32 	%r121, %r121, 4;
$L__BB1_83:
	setp.eq.s32 	%p44, %r9, 0;
	@%p44 bra 	$L__BB1_106;
	setp.eq.s32 	%p45, %r9, 1;
	@%p45 bra 	$L__BB1_98;
	cvt.u64.u32 	%rd105, %r121;
	and.b64  	%rd390, %rd325, -4294967296;
	setp.ne.s64 	%p46, %rd390, 0;
	@%p46 bra 	$L__BB1_87;
	cvt.u32.u64 	%r62, %rd325;
	cvt.u32.u64 	%r63, %rd105;
	rem.u32 	%r64, %r63, %r62;
	cvt.u64.u32 	%rd619, %r64;
	bra.uni 	$L__BB1_88;
$L__BB1_87:
	rem.u64 	%rd619, %rd105, %rd325;
$L__BB1_88:
	setp.eq.s64 	%p47, %rd619, 0;
	mul.wide.s32 	%rd391, %r121, 8;
	add.s64 	%rd109, %rd11, %rd391;
	shl.b64 	%rd392, %rd105, 3;
	add.s64 	%rd110, %rd10, %rd392;
	@%p47 bra 	$L__BB1_90;
	setp.eq.s16 	%p48, %rs1, 0;
	ld.global.u64 	%rd393, [%rd109+-8];
	ld.global.u64 	%rd394, [%rd110];
	max.u64 	%rd395, %rd393, %rd394;
	min.u64 	%rd396, %rd393, %rd394;
	selp.b64 	%rd620, %rd396, %rd395, %p48;
	bra.uni 	$L__BB1_91;
$L__BB1_90:
	ld.global.u64 	%rd620, [%rd110];
$L__BB1_91:
	st.global.u64 	[%rd109], %rd620;
	add.s32 	%r65, %r121, 1;
	cvt.u64.u32 	%rd114, %r65;
	setp.ne.s64 	%p49, %rd390, 0;
	@%p49 bra 	$L__BB1_93;
	cvt.u32.u64 	%r66, %rd325;
	cvt.u32.u64 	%r67, %rd114;
	rem.u32 	%r68, %r67, %r66;
	cvt.u64.u32 	%rd621, %r68;
	bra.uni 	$L__BB1_94;
$L__BB1_93:
	rem.u64 	%rd621, %rd114, %rd325;
$L__BB1_94:
	setp.eq.s64 	%p50, %rd621, 0;
	@%p50 bra 	$L__BB1_96;
	setp.eq.s16 	%p51, %rs1, 0;
	ld.global.u64 	%rd398, [%rd110+8];
	max.u64 	%rd399, %rd620, %rd398;
	min.u64 	%rd400, %rd620, %rd398;
	selp.b64 	%rd622, %rd400, %rd399, %p51;
	bra.uni 	$L__BB1_97;
$L__BB1_96:
	ld.global.u64 	%rd622, [%rd110+8];
$L__BB1_97:
	st.global.u64 	[%rd109+8], %rd622;
	add.s32 	%r121, %r121, 2;
$L__BB1_98:
	and.b32  	%r69, %r14, 1;
	setp.eq.b32 	%p52, %r69, 1;
	not.pred 	%p53, %p52;
	@%p53 bra 	$L__BB1_106;
	cvt.u64.u32 	%rd121, %r121;
	and.b64  	%rd401, %rd325, -4294967296;
	setp.ne.s64 	%p54, %rd401, 0;
	@%p54 bra 	$L__BB1_101;
	cvt.u32.u64 	%r70, %rd325;
	cvt.u32.u64 	%r71, %rd121;
	rem.u32 	%r72, %r71, %r70;
	cvt.u64.u32 	%rd623, %r72;
	bra.uni 	$L__BB1_102;
$L__BB1_101:
	rem.u64 	%rd623, %rd121, %rd325;
$L__BB1_102:
	setp.eq.s64 	%p55, %rd623, 0;
	mul.wide.s32 	%rd402, %r121, 8;
	add.s64 	%rd125, %rd11, %rd402;
	@%p55 bra 	$L__BB1_104;
	setp.eq.s16 	%p56, %rs1, 0;
	ld.global.u64 	%rd403, [%rd125+-8];
	shl.b64 	%rd404, %rd121, 3;
	add.s64 	%rd405, %rd10, %rd404;
	ld.global.u64 	%rd406, [%rd405];
	max.u64 	%rd407, %rd403, %rd406;
	min.u64 	%rd408, %rd403, %rd406;
	selp.b64 	%rd624, %rd408, %rd407, %p56;
	bra.uni 	$L__BB1_105;
$L__BB1_104:
	shl.b64 	%rd409, %rd121, 3;
	add.s64 	%rd410, %rd10, %rd409;
	ld.global.u64 	%rd624, [%rd410];
$L__BB1_105:
	st.global.u64 	[%rd125], %rd624;
$L__BB1_106:
	shl.b64 	%rd411, %rd9, 3;
	add.s64 	%rd129, %rd6, %rd411;
	shl.b64 	%rd412, %rd1, 3;
	add.s64 	%rd413, %rd10, %rd412;
	ld.global.u64 	%rd414, [%rd413];
	add.s64 	%rd415, %rd129, %rd412;
	st.global.u64 	[%rd415], %rd414;
	cvt.s64.s32 	%rd130, %r14;
	setp.lt.u32 	%p57, %r14, 2;
	@%p57 bra 	$L__BB1_161;
	add.s64 	%rd131, %rd130, -1;
	add.s64 	%rd417, %rd130, -2;
	setp.lt.u64 	%p58, %rd417, 7;
	mov.b64 	%rd646, 1;
	@%p58 bra 	$L__BB1_111;
	add.s64 	%rd645, %rd1, -7;
	mul.wide.s32 	%rd419, %r2, 8;
	add.s64 	%rd421, %rd419, %rd412;
	add.s64 	%rd422, %rd421, -32;
	add.s64 	%rd644, %rd8, %rd422;
	add.s64 	%rd643, %rd5, %rd422;
	add.s64 	%rd642, %rd6, %rd422;
	mov.b64 	%rd646, 1;
	cvt.u32.u64 	%r73, %rd325;
$L__BB1_109:
	.pragma "nounroll";
	add.s64 	%rd214, %rd645, 6;
	add.s64 	%rd215, %rd645, 7;
	or.b64  	%rd423, %rd215, %rd325;
	and.b64  	%rd424, %rd423, -4294967296;
	setp.ne.s64 	%p59, %rd424, 0;
	@%p59 bra 	$L__BB1_166;
	cvt.u32.u64 	%r74, %rd215;
	rem.u32 	%r75, %r74, %r73;
	cvt.u64.u32 	%rd647, %r75;
	bra.uni 	$L__BB1_167;
$L__BB1_111:
	and.b64  	%rd137, %rd131, 7;
	setp.eq.s64 	%p84, %rd137, 0;
	@%p84 bra 	$L__BB1_161;
	add.s64 	%rd138, %rd8, %rd411;
	and.b64  	%rd139, %rd131, 3;
	setp.lt.u64 	%p85, %rd137, 4;
	@%p85 bra 	$L__BB1_138;
	sub.s64 	%rd140, %rd1, %rd646;
	add.s64 	%rd141, %rd140, 1;
	or.b64  	%rd467, %rd141, %rd325;
	and.b64  	%rd468, %rd467, -4294967296;
	setp.ne.s64 	%p86, %rd468, 0;
	@%p86 bra 	$L__BB1_115;
	cvt.u32.u64 	%r97, %rd325;
	cvt.u32.u64 	%r98, %rd141;
	rem.u32 	%r99, %r98, %r97;
	cvt.u64.u32 	%rd626, %r99;
	bra.uni 	$L__BB1_116;
$L__BB1_115:
	rem.u64 	%rd626, %rd141, %rd325;
$L__BB1_116:
	setp.eq.s64 	%p87, %rd626, 0;
	shl.b64 	%rd469, %rd140, 3;
	add.s64 	%rd145, %rd10, %rd469;
	add.s64 	%rd146, %rd129, %rd469;
	add.s64 	%rd147, %rd138, %rd469;
	@%p87 bra 	$L__BB1_118;
	setp.eq.s16 	%p88, %rs1, 0;
	ld.global.u64 	%rd470, [%rd146+8];
	ld.global.u64 	%rd471, [%rd147];
	max.u64 	%rd472, %rd470, %rd471;
	min.u64 	%rd473, %rd470, %rd471;
	selp.b64 	%rd627, %rd473, %rd472, %p88;
	bra.uni 	$L__BB1_119;
$L__BB1_118:
	ld.global.u64 	%rd627, [%rd145];
$L__BB1_119:
	st.global.u64 	[%rd146], %rd627;
	or.b64  	%rd474, %rd140, %rd325;
	and.b64  	%rd475, %rd474, -4294967296;
	setp.ne.s64 	%p89, %rd475, 0;
	@%p89 bra 	$L__BB1_121;
	cvt.u32.u64 	%r100, %rd325;
	cvt.u32.u64 	%r101, %rd140;
	rem.u32 	%r102, %r101, %r100;
	cvt.u64.u32 	%rd628, %r102;
	bra.uni 	$L__BB1_122;
$L__BB1_121:
	rem.u64 	%rd628, %rd140, %rd325;
$L__BB1_122:
	setp.eq.s64 	%p90, %rd628, 0;
	@%p90 bra 	$L__BB1_124;
	setp.eq.s16 	%p91, %rs1, 0;
	ld.global.u64 	%rd476, [%rd147+-8];
	max.u64 	%rd477, %rd627, %rd476;
	min.u64 	%rd478, %rd627, %rd476;
	selp.b64 	%rd629, %rd478, %rd477, %p91;
	bra.uni 	$L__BB1_125;
$L__BB1_124:
	ld.global.u64 	%rd629, [%rd145+-8];
$L__BB1_125:
	st.global.u64 	[%rd146+-8], %rd629;
	add.s64 	%rd157, %rd140, -1;
	or.b64  	%rd479, %rd157, %rd325;
	and.b64  	%rd480, %rd479, -4294967296;
	setp.ne.s64 	%p92, %rd480, 0;
	@%p92 bra 	$L__BB1_127;
	cvt.u32.u64 	%r103, %rd325;
	cvt.u32.u64 	%r104, %rd157;
	rem.u32 	%r105, %r104, %r103;
	cvt.u64.u32 	%rd630, %r105;
	bra.uni 	$L__BB1_128;
$L__BB1_127:
	rem.u64 	%rd630, %rd157, %rd325;
$L__BB1_128:
	setp.eq.s64 	%p93, %rd630, 0;
	@%p93 bra 	$L__BB1_130;
	setp.eq.s16 	%p94, %rs1, 0;
	ld.global.u64 	%rd481, [%rd147+-16];
	max.u64 	%rd482, %rd629, %rd481;
	min.u64 	%rd483, %rd629, %rd481;
	selp.b64 	%rd631, %rd483, %rd482, %p94;
	bra.uni 	$L__BB1_131;
$L__BB1_130:
	ld.global.u64 	%rd631, [%rd145+-16];
$L__BB1_131:
	st.global.u64 	[%rd146+-16], %rd631;
	add.s64 	%rd164, %rd140, -2;
	or.b64  	%rd484, %rd164, %rd325;
	and.b64  	%rd485, %rd484, -4294967296;
	setp.ne.s64 	%p95, %rd485, 0;
	@%p95 bra 	$L__BB1_133;
	cvt.u32.u64 	%r106, %rd325;
	cvt.u32.u64 	%r107, %rd164;
	rem.u32 	%r108, %r107, %r106;
	cvt.u64.u32 	%rd632, %r108;
	bra.uni 	$L__BB1_134;
$L__BB1_133:
	rem.u64 	%rd632, %rd164, %rd325;
$L__BB1_134:
	setp.eq.s64 	%p96, %rd632, 0;
	@%p96 bra 	$L__BB1_136;
	setp.eq.s16 	%p97, %rs1, 0;
	ld.global.u64 	%rd486, [%rd147+-24];
	max.u64 	%rd487, %rd631, %rd486;
	min.u64 	%rd488, %rd631, %rd486;
	selp.b64 	%rd633, %rd488, %rd487, %p97;
	bra.uni 	$L__BB1_137;
$L__BB1_136:
	ld.global.u64 	%rd633, [%rd145+-24];
$L__BB1_137:
	st.global.u64 	[%rd146+-24], %rd633;
	add.s64 	%rd646, %rd646, 4;
$L__BB1_138:
	setp.eq.s64 	%p98, %rd139, 0;
	@%p98 bra 	$L__BB1_161;
	setp.eq.s64 	%p99, %rd139, 1;
	@%p99 bra 	$L__BB1_153;
	sub.s64 	%rd173, %rd1, %rd646;
	add.s64 	%rd174, %rd173, 1;
	or.b64  	%rd489, %rd174, %rd325;
	and.b64  	%rd490, %rd489, -4294967296;
	setp.ne.s64 	%p100, %rd490, 0;
	@%p100 bra 	$L__BB1_142;
	cvt.u32.u64 	%r109, %rd325;
	cvt.u32.u64 	%r110, %rd174;
	rem.u32 	%r111, %r110, %r109;
	cvt.u64.u32 	%rd635, %r111;
	bra.uni 	$L__BB1_143;
$L__BB1_142:
	rem.u64 	%rd635, %rd174, %rd325;
$L__BB1_143:
	setp.eq.s64 	%p101, %rd635, 0;
	shl.b64 	%rd491, %rd173, 3;
	add.s64 	%rd178, %rd10, %rd491;
	add.s64 	%rd179, %rd129, %rd491;
	add.s64 	%rd180, %rd138, %rd491;
	@%p101 bra 	$L__BB1_145;
	setp.eq.s16 	%p102, %rs1, 0;
	ld.global.u64 	%rd492, [%rd179+8];
	ld.global.u64 	%rd493, [%rd180];
	max.u64 	%rd494, %rd492, %rd493;
	min.u64 	%rd495, %rd492, %rd493;
	selp.b64 	%rd636, %rd495, %rd494, %p102;
	bra.uni 	$L__BB1_146;
$L__BB1_145:
	ld.global.u64 	%rd636, [%rd178];
$L__BB1_146:
	st.global.u64 	[%rd179], %rd636;
	or.b64  	%rd496, %rd173, %rd325;
	and.b64  	%rd497, %rd496, -4294967296;
	setp.ne.s64 	%p103, %rd497, 0;
	@%p103 bra 	$L__BB1_148;
	cvt.u32.u64 	%r112, %rd325;
	cvt.u32.u64 	%r113, %rd173;
	rem.u32 	%r114, %r113, %r112;
	cvt.u64.u32 	%rd637, %r114;
	bra.uni 	$L__BB1_149;
$L__BB1_148:
	rem.u64 	%rd637, %rd173, %rd325;
$L__BB1_149:
	setp.eq.s64 	%p104, %rd637, 0;
	@%p104 bra 	$L__BB1_151;
	setp.eq.s16 	%p105, %rs1, 0;
	ld.global.u64 	%rd498, [%rd180+-8];
	max.u64 	%rd499, %rd636, %rd498;
	min.u64 	%rd500, %rd636, %rd498;
	selp.b64 	%rd638, %rd500, %rd499, %p105;
	bra.uni 	$L__BB1_152;
$L__BB1_151:
	ld.global.u64 	%rd638, [%rd178+-8];
$L__BB1_152:
	st.global.u64 	[%rd179+-8], %rd638;
	add.s64 	%rd646, %rd646, 2;
$L__BB1_153:
	and.b64  	%rd501, %rd131, 1;
	setp.eq.b64 	%p106, %rd501, 1;
	not.pred 	%p107, %p106;
	@%p107 bra 	$L__BB1_161;
	sub.s64 	%rd192, %rd1, %rd646;
	add.s64 	%rd193, %rd192, 1;
	or.b64  	%rd502, %rd193, %rd325;
	and.b64  	%rd503, %rd502, -4294967296;
	setp.ne.s64 	%p108, %rd503, 0;
	@%p108 bra 	$L__BB1_156;
	cvt.u32.u64 	%r115, %rd325;
	cvt.u32.u64 	%r116, %rd193;
	rem.u32 	%r117, %r116, %r115;
	cvt.u64.u32 	%rd640, %r117;
	bra.uni 	$L__BB1_157;
$L__BB1_156:
	rem.u64 	%rd640, %rd193, %rd325;
$L__BB1_157:
	setp.eq.s64 	%p109, %rd640, 0;
	shl.b64 	%rd504, %rd192, 3;
	add.s64 	%rd197, %rd129, %rd504;
	@%p109 bra 	$L__BB1_159;
	setp.eq.s16 	%p110, %rs1, 0;
	ld.global.u64 	%rd505, [%rd197+8];
	add.s64 	%rd507, %rd138, %rd504;
	ld.global.u64 	%rd508, [%rd507];
	max.u64 	%rd509, %rd505, %rd508;
	min.u64 	%rd510, %rd505, %rd508;
	selp.b64 	%rd641, %rd510, %rd509, %p110;
	bra.uni 	$L__BB1_160;
$L__BB1_159:
	add.s64 	%rd512, %rd10, %rd504;
	ld.global.u64 	%rd641, [%rd512];
$L__BB1_160:
	st.global.u64 	[%rd197], %rd641;
$L__BB1_161:
	setp.eq.s32 	%p111, %r14, 0;
	@%p111 bra 	$L__BB1_250;
	shr.u64 	%rd201, %rd325, 1;
	add.s64 	%rd514, %rd325, %rd130;
	not.b64 	%rd515, %rd592;
	add.s64 	%rd202, %rd514, %rd515;
	shl.b64 	%rd516, %rd1, 3;
	add.s64 	%rd203, %rd11, %rd516;
	setp.lt.u32 	%p112, %r14, 4;
	mov.b64 	%rd668, 0;
	@%p112 bra 	$L__BB1_240;
	and.b64  	%rd668, %rd130, -4;
	add.s64 	%rd666, %rd201, 3;
	shl.b64 	%rd518, %rd201, 3;
	mul.wide.s32 	%rd519, %r2, 8;
	add.s64 	%rd520, %rd518, %rd519;
	add.s64 	%rd521, %rd520, %rd7;
	add.s64 	%rd665, %rd521, 16;
	add.s64 	%rd522, %rd519, 16;
	sub.s64 	%rd523, %rd522, %rd518;
	add.s64 	%rd664, %rd6, %rd523;
	add.s64 	%rd663, %rd8, %rd522;
	mov.b64 	%rd667, 0;
$L__BB1_164:
	setp.ge.u64 	%p113, %rd667, %rd201;
	add.s64 	%rd279, %rd666, -3;
	@%p113 bra 	$L__BB1_213;
	ld.global.u64 	%rd533, [%rd665+-16];
	st.global.u64 	[%rd663+-16], %rd533;
	bra.uni 	$L__BB1_218;
$L__BB1_166:
	rem.u64 	%rd647, %rd215, %rd325;
$L__BB1_167:
	setp.ne.s64 	%p60, %rd647, 0;
	@%p60 bra 	$L__BB1_169;
	ld.global.u64 	%rd648, [%rd643+24];
	bra.uni 	$L__BB1_170;
$L__BB1_169:
	setp.eq.s16 	%p61, %rs1, 0;
	ld.global.u64 	%rd425, [%rd642+32];
	ld.global.u64 	%rd426, [%rd644+24];
	max.u64 	%rd427, %rd425, %rd426;
	min.u64 	%rd428, %rd425, %rd426;
	selp.b64 	%rd648, %rd428, %rd427, %p61;
$L__BB1_170:
	st.global.u64 	[%rd642+24], %rd648;
	or.b64  	%rd429, %rd214, %rd325;
	and.b64  	%rd430, %rd429, -4294967296;
	setp.ne.s64 	%p62, %rd430, 0;
	@%p62 bra 	$L__BB1_172;
	cvt.u32.u64 	%r77, %rd214;
	rem.u32 	%r78, %r77, %r73;
	cvt.u64.u32 	%rd649, %r78;
	bra.uni 	$L__BB1_173;
$L__BB1_172:
	rem.u64 	%rd649, %rd214, %rd325;
$L__BB1_173:
	setp.eq.s64 	%p63, %rd649, 0;
	@%p63 bra 	$L__BB1_175;
	setp.eq.s16 	%p64, %rs1, 0;
	ld.global.u64 	%rd431, [%rd644+16];
	max.u64 	%rd432, %rd648, %rd431;
	min.u64 	%rd433, %rd648, %rd431;
	selp.b64 	%rd650, %rd433, %rd432, %p64;
	bra.uni 	$L__BB1_176;
$L__BB1_175:
	ld.global.u64 	%rd650, [%rd643+16];
$L__BB1_176:
	st.global.u64 	[%rd642+16], %rd650;
	add.s64 	%rd228, %rd645, 5;
	or.b64  	%rd434, %rd228, %rd325;
	and.b64  	%rd435, %rd434, -4294967296;
	setp.ne.s64 	%p65, %rd435, 0;
	@%p65 bra 	$L__BB1_178;
	cvt.u32.u64 	%r80, %rd228;
	rem.u32 	%r81, %r80, %r73;
	cvt.u64.u32 	%rd651, %r81;
	bra.uni 	$L__BB1_179;
$L__BB1_178:
	rem.u64 	%rd651, %rd228, %rd325;
$L__BB1_179:
	setp.eq.s64 	%p66, %rd651, 0;
	@%p66 bra 	$L__BB1_181;
	setp.eq.s16 	%p67, %rs1, 0;
	ld.global.u64 	%rd436, [%rd644+8];
	max.u64 	%rd437, %rd650, %rd436;
	min.u64 	%rd438, %rd650, %rd436;
	selp.b64 	%rd652, %rd438, %rd437, %p67;
	bra.uni 	$L__BB1_182;
$L__BB1_181:
	ld.global.u64 	%rd652, [%rd643+8];
$L__BB1_182:
	st.global.u64 	[%rd642+8], %rd652;
	add.s64 	%rd235, %rd645, 4;
	or.b64  	%rd439, %rd235, %rd325;
	and.b64  	%rd440, %rd439, -4294967296;
	setp.ne.s64 	%p68, %rd440, 0;
	@%p68 bra 	$L__BB1_184;
	cvt.u32.u64 	%r83, %rd235;
	rem.u32 	%r84, %r83, %r73;
	cvt.u64.u32 	%rd653, %r84;
	bra.uni 	$L__BB1_185;
$L__BB1_184:
	rem.u64 	%rd653, %rd235, %rd325;
$L__BB1_185:
	setp.eq.s64 	%p69, %rd653, 0;
	@%p69 bra 	$L__BB1_187;
	setp.eq.s16 	%p70, %rs1, 0;
	ld.global.u64 	%rd441, [%rd644];
	max.u64 	%rd442, %rd652, %rd441;
	min.u64 	%rd443, %rd652, %rd441;
	selp.b64 	%rd654, %rd443, %rd442, %p70;
	bra.uni 	$L__BB1_188;
$L__BB1_187:
	ld.global.u64 	%rd654, [%rd643];
$L__BB1_188:
	st.global.u64 	[%rd642], %rd654;
	add.s64 	%rd242, %rd645, 3;
	or.b64  	%rd444, %rd242, %rd325;
	and.b64  	%rd445, %rd444, -4294967296;
	setp.ne.s64 	%p71, %rd445, 0;
	@%p71 bra 	$L__BB1_190;
	cvt.u32.u64 	%r86, %rd242;
	rem.u32 	%r87, %r86, %r73;
	cvt.u64.u32 	%rd655, %r87;
	bra.uni 	$L__BB1_191;
$L__BB1_190:
	rem.u64 	%rd655, %rd242, %rd325;
$L__BB1_191:
	setp.eq.s64 	%p72, %rd655, 0;
	@%p72 bra 	$L__BB1_193;
	setp.eq.s16 	%p73, %rs1, 0;
	ld.global.u64 	%rd446, [%rd644+-8];
	max.u64 	%rd447, %rd654, %rd446;
	min.u64 	%rd448, %rd654, %rd446;
	selp.b64 	%rd656, %rd448, %rd447, %p73;
	bra.uni 	$L__BB1_194;
$L__BB1_193:
	ld.global.u64 	%rd656, [%rd643+-8];
$L__BB1_194:
	st.global.u64 	[%rd642+-8], %rd656;
	add.s64 	%rd249, %rd645, 2;
	or.b64  	%rd449, %rd249, %rd325;
	and.b64  	%rd450, %rd449, -4294967296;
	setp.ne.s64 	%p74, %rd450, 0;
	@%p74 bra 	$L__BB1_196;
	cvt.u32.u64 	%r89, %rd249;
	rem.u32 	%r90, %r89, %r73;
	cvt.u64.u32 	%rd657, %r90;
	bra.uni 	$L__BB1_197;
$L__BB1_196:
	rem.u64 	%rd657, %rd249, %rd325;
$L__BB1_197:
	setp.eq.s64 	%p75, %rd657, 0;
	@%p75 bra 	$L__BB1_199;
	setp.eq.s16 	%p76, %rs1, 0;
	ld.global.u64 	%rd451, [%rd644+-16];
	max.u64 	%rd452, %rd656, %rd451;
	min.u64 	%rd453, %rd656, %rd451;
	selp.b64 	%rd658, %rd453, %rd452, %p76;
	bra.uni 	$L__BB1_200;
$L__BB1_199:
	ld.global.u64 	%rd658, [%rd643+-16];
$L__BB1_200:
	st.global.u64 	[%rd642+-16], %rd658;
	add.s64 	%rd256, %rd645, 1;
	or.b64  	%rd454, %rd256, %rd325;
	and.b64  	%rd455, %rd454, -4294967296;
	setp.ne.s64 	%p77, %rd455, 0;
	@%p77 bra 	$L__BB1_202;
	cvt.u32.u64 	%r92, %rd256;
	rem.u32 	%r93, %r92, %r73;
	cvt.u64.u32 	%rd659, %r93;
	bra.uni 	$L__BB1_203;
$L__BB1_202:
	rem.u64 	%rd659, %rd256, %rd325;
$L__BB1_203:
	setp.eq.s64 	%p78, %rd659, 0;
	@%p78 bra 	$L__BB1_205;
	setp.eq.s16 	%p79, %rs1, 0;
	ld.global.u64 	%rd456, [%rd644+-24];
	max.u64 	%rd457, %rd658, %rd456;
	min.u64 	%rd458, %rd658, %rd456;
	selp.b64 	%rd660, %rd458, %rd457, %p79;
	bra.uni 	$L__BB1_206;
$L__BB1_205:
	ld.global.u64 	%rd660, [%rd643+-24];
$L__BB1_206:
	st.global.u64 	[%rd642+-24], %rd660;
	or.b64  	%rd459, %rd645, %rd325;
	and.b64  	%rd460, %rd459, -4294967296;
	setp.ne.s64 	%p80, %rd460, 0;
	@%p80 bra 	$L__BB1_208;
	cvt.u32.u64 	%r95, %rd645;
	rem.u32 	%r96, %r95, %r73;
	cvt.u64.u32 	%rd661, %r96;
	bra.uni 	$L__BB1_209;
$L__BB1_208:
	rem.u64 	%rd661, %rd645, %rd325;
$L__BB1_209:
	setp.eq.s64 	%p81, %rd661, 0;
	@%p81 bra 	$L__BB1_211;
	setp.eq.s16 	%p82, %rs1, 0;
	ld.global.u64 	%rd461, [%rd644+-32];
	max.u64 	%rd462, %rd660, %rd461;
	min.u64 	%rd463, %rd660, %rd461;
	selp.b64 	%rd662, %rd463, %rd462, %p82;
	bra.uni 	$L__BB1_212;
$L__BB1_211:
	ld.global.u64 	%rd662, [%rd643+-32];
$L__BB1_212:
	st.global.u64 	[%rd642+-32], %rd662;
	add.s64 	%rd646, %rd646, 8;
	and.b64  	%rd464, %rd131, -8;
	sub.s64 	%rd465, %rd646, %rd464;
	add.s64 	%rd645, %rd645, -8;
	add.s64 	%rd644, %rd644, -64;
	add.s64 	%rd643, %rd643, -64;
	add.s64 	%rd642, %rd642, -64;
	setp.eq.s64 	%p83, %rd465, 1;
	@%p83 bra 	$L__BB1_111;
	bra.uni 	$L__BB1_109;
$L__BB1_213:
	setp.lt.u64 	%p114, %rd279, %rd130;
	@%p114 bra 	$L__BB1_217;
	setp.ge.u64 	%p115, %rd279, %rd202;
	@%p115 bra 	$L__BB1_216;
	setp.eq.s16 	%p116, %rs1, 0;
	ld.global.u64 	%rd524, [%rd203];
	ld.global.u64 	%rd525, [%rd664+-16];
	max.u64 	%rd526, %rd524, %rd525;
	min.u64 	%rd527, %rd524, %rd525;
	selp.b64 	%rd280, %rd527, %rd526, %p116;
	st.global.u64 	[%rd663+-16], %rd280;
	bra.uni 	$L__BB1_218;
$L__BB1_216:
	ld.global.u64 	%rd281, [%rd664+-16];
	st.global.u64 	[%rd663+-16], %rd281;
	bra.uni 	$L__BB1_218;
$L__BB1_217:
	setp.eq.s16 	%p117, %rs1, 0;
	ld.global.u64 	%rd528, [%rd665+-16];
	ld.global.u64 	%rd529, [%rd664+-16];
	max.u64 	%rd530, %rd528, %rd529;
	min.u64 	%rd531, %rd528, %rd529;
	selp.b64 	%rd532, %rd531, %rd530, %p117;
	st.global.u64 	[%rd663+-16], %rd532;
$L__BB1_218:
	add.s64 	%rd283, %rd667, 1;
	setp.lt.u64 	%p118, %rd283, %rd201;
	@%p118 bra 	$L__BB1_224;
	add.s64 	%rd284, %rd666, -2;
	setp.lt.u64 	%p119, %rd284, %rd130;
	@%p119 bra 	$L__BB1_223;
	setp.lt.u64 	%p120, %rd284, %rd202;
	@%p120 bra 	$L__BB1_222;
	ld.global.u64 	%rd285, [%rd664+-8];
	st.global.u64 	[%rd663+-8], %rd285;
	bra.uni 	$L__BB1_225;
$L__BB1_222:
	setp.eq.s16 	%p121, %rs1, 0;
	ld.global.u64 	%rd534, [%rd203];
	ld.global.u64 	%rd535, [%rd664+-8];
	max.u64 	%rd536, %rd534, %rd535;
	min.u64 	%rd537, %rd534, %rd535;
	selp.b64 	%rd286, %rd537, %rd536, %p121;
	st.global.u64 	[%rd663+-8], %rd286;
	bra.uni 	$L__BB1_225;
$L__BB1_223:
	setp.eq.s16 	%p122, %rs1, 0;
	ld.global.u64 	%rd538, [%rd665+-8];
	ld.global.u64 	%rd539, [%rd664+-8];
	max.u64 	%rd540, %rd538, %rd539;
	min.u64 	%rd541, %rd538, %rd539;
	selp.b64 	%rd542, %rd541, %rd540, %p122;
	st.global.u64 	[%rd663+-8], %rd542;
	bra.uni 	$L__BB1_225;
$L__BB1_224:
	ld.global.u64 	%rd543, [%rd665+-8];
	st.global.u64 	[%rd663+-8], %rd543;
$L__BB1_225:
	add.s64 	%rd288, %rd283, 1;
	setp.lt.u64 	%p123, %rd288, %rd201;
	@%p123 bra 	$L__BB1_231;
	add.s64 	%rd289, %rd666, -1;
	setp.lt.u64 	%p124, %rd289, %rd130;
	@%p124 bra 	$L__BB1_230;
	setp.lt.u64 	%p125, %rd289, %rd202;
	@%p125 bra 	$L__BB1_229;
	ld.global.u64 	%rd290, [%rd664];
	st.global.u64 	[%rd663], %rd290;
	bra.uni 	$L__BB1_232;
$L__BB1_229:
	setp.eq.s16 	%p126, %rs1, 0;
	ld.global.u64 	%rd544, [%rd203];
	ld.global.u64 	%rd545, [%rd664];
	max.u64 	%rd546, %rd544, %rd545;
	min.u64 	%rd547, %rd544, %rd545;
	selp.b64 	%rd291, %rd547, %rd546, %p126;
	st.global.u64 	[%rd663], %rd291;
	bra.uni 	$L__BB1_232;
$L__BB1_230:
	setp.eq.s16 	%p127, %rs1, 0;
	ld.global.u64 	%rd548, [%rd665];
	ld.global.u64 	%rd549, [%rd664];
	max.u64 	%rd550, %rd548, %rd549;
	min.u64 	%rd551, %rd548, %rd549;
	selp.b64 	%rd552, %rd551, %rd550, %p127;
	st.global.u64 	[%rd663], %rd552;
	bra.uni 	$L__BB1_232;
$L__BB1_231:
	ld.global.u64 	%rd553, [%rd665];
	st.global.u64 	[%rd663], %rd553;
$L__BB1_232:
	add.s64 	%rd293, %rd288, 1;
	setp.lt.u64 	%p128, %rd293, %rd201;
	@%p128 bra 	$L__BB1_238;
	setp.lt.u64 	%p129, %rd666, %rd130;
	@%p129 bra 	$L__BB1_237;
	setp.lt.u64 	%p130, %rd666, %rd202;
	@%p130 bra 	$L__BB1_236;
	ld.global.u64 	%rd294, [%rd664+8];
	st.global.u64 	[%rd663+8], %rd294;
	bra.uni 	$L__BB1_239;
$L__BB1_236:
	setp.eq.s16 	%p131, %rs1, 0;
	ld.global.u64 	%rd554, [%rd203];
	ld.global.u64 	%rd555, [%rd664+8];
	max.u64 	%rd556, %rd554, %rd555;
	min.u64 	%rd557, %rd554, %rd555;
	selp.b64 	%rd295, %rd557, %rd556, %p131;
	st.global.u64 	[%rd663+8], %rd295;
	bra.uni 	$L__BB1_239;
$L__BB1_237:
	setp.eq.s16 	%p132, %rs1, 0;
	ld.global.u64 	%rd558, [%rd665+8];
	ld.global.u64 	%rd559, [%rd664+8];
	max.u64 	%rd560, %rd558, %rd559;
	min.u64 	%rd561, %rd558, %rd559;
	selp.b64 	%rd562, %rd561, %rd560, %p132;
	st.global.u64 	[%rd663+8], %rd562;
	bra.uni 	$L__BB1_239;
$L__BB1_238:
	ld.global.u64 	%rd563, [%rd665+8];
	st.global.u64 	[%rd663+8], %rd563;
$L__BB1_239:
	add.s64 	%rd666, %rd666, 4;
	add.s64 	%rd665, %rd665, 32;
	add.s64 	%rd664, %rd664, 32;
	add.s64 	%rd663, %rd663, 32;
	add.s64 	%rd667, %rd293, 1;
	setp.ne.s64 	%p133, %rd667, %rd668;
	@%p133 bra 	$L__BB1_164;
$L__BB1_240:
	and.b32  	%r118, %r14, 3;
	setp.eq.s32 	%p134, %r118, 0;
	@%p134 bra 	$L__BB1_250;
	shl.b64 	%rd564, %rd668, 3;
	mul.wide.s32 	%rd565, %r2, 8;
	add.s64 	%rd566, %rd564, %rd565;
	add.s64 	%rd672, %rd8, %rd566;
	add.s64 	%rd567, %rd668, %rd201;
	shl.b64 	%rd568, %rd567, 3;
	add.s64 	%rd569, %rd568, %rd565;
	add.s64 	%rd671, %rd7, %rd569;
	shl.b64 	%rd570, %rd201, 3;
	sub.s64 	%rd571, %rd566, %rd570;
	add.s64 	%rd670, %rd6, %rd571;
	and.b64  	%rd669, %rd130, 3;
$L__BB1_242:
	.pragma "nounroll";
	setp.lt.u64 	%p135, %rd668, %rd201;
	@%p135 bra 	$L__BB1_248;
	add.s64 	%rd312, %rd201, %rd668;
	setp.lt.u64 	%p136, %rd312, %rd130;
	@%p136 bra 	$L__BB1_247;
	setp.lt.u64 	%p137, %rd312, %rd202;
	@%p137 bra 	$L__BB1_246;
	ld.global.u64 	%rd313, [%rd670];
	st.global.u64 	[%rd672], %rd313;
	bra.uni 	$L__BB1_249;
$L__BB1_246:
	setp.eq.s16 	%p138, %rs1, 0;
	ld.global.u64 	%rd572, [%rd203];
	ld.global.u64 	%rd573, [%rd670];
	max.u64 	%rd574, %rd572, %rd573;
	min.u64 	%rd575, %rd572, %rd573;
	selp.b64 	%rd314, %rd575, %rd574, %p138;
	st.global.u64 	[%rd672], %rd314;
	bra.uni 	$L__BB1_249;
$L__BB1_247:
	setp.eq.s16 	%p139, %rs1, 0;
	ld.global.u64 	%rd576, [%rd671];
	ld.global.u64 	%rd577, [%rd670];
	max.u64 	%rd578, %rd576, %rd577;
	min.u64 	%rd579, %rd576, %rd577;
	selp.b64 	%rd580, %rd579, %rd578, %p139;
	st.global.u64 	[%rd672], %rd580;
	bra.uni 	$L__BB1_249;
$L__BB1_248:
	ld.global.u64 	%rd581, [%rd671];
	st.global.u64 	[%rd672], %rd581;
$L__BB1_249:
	add.s64 	%rd668, %rd668, 1;
	add.s64 	%rd672, %rd672, 8;
	add.s64 	%rd671, %rd671, 8;
	add.s64 	%rd670, %rd670, 8;
	add.s64 	%rd669, %rd669, -1;
	setp.ne.s64 	%p140, %rd669, 0;
	@%p140 bra 	$L__BB1_242;
$L__BB1_250:
	ret;

}


// ===== COMPILED SASS (sm_100) =====

	.target	sm_100

	.elftype	@"ET_EXEC"


//--------------------- .note.nv.tkinfo           --------------------------
	.section	.note.nv.tkinfo,"",@"SHT_NOTE"
	.sectionflags	@"SHF_NOTE_NV_TKINFO"
	.tkinfo
        /*0018*/ 	.word	0x00000002
        /*0030*/ 	.string	""
        /*0030*/ 	.string	"ptxas"
        /*0030*/ 	.string	"Cuda compilation tools, release 13.0, V13.0.88"
        /*0030*/ 	.string	"Build cuda_13.0.r13.0/compiler.36424714_0"
        /*0030*/ 	.string	"-arch sm_100 -m 64 "



//--------------------- .note.nv.cuinfo           --------------------------
	.section	.note.nv.cuinfo,"",@"SHT_NOTE"
	.sectionflags	@"SHF_NOTE_NV_CUINFO"
        /*0018*/ 	.short	0x0002
        /*001a*/ 	.short	0x0064
        /*001c*/ 	.short	0x0082
	.zero		2


//--------------------- .nv.info                  --------------------------
	.section	.nv.info,"",@"SHT_CUDA_INFO"
	.align	4


	//----- nvinfo : EIATTR_REGCOUNT
	.align		4
        /*0000*/ 	.byte	0x04, 0x2f
        /*0002*/ 	.short	(.L_2 - .L_1)
	.align		4
.L_1:
        /*0004*/ 	.word	index@(_Z10print_cudaPmii)
        /*0008*/ 	.word	0x00000018


	//----- nvinfo : EIATTR_FRAME_SIZE
	.align		4
.L_2:
        /*000c*/ 	.byte	0x04, 0x11
        /*000e*/ 	.short	(.L_4 - .L_3)
	.align		4
.L_3:
        /*0010*/ 	.word	index@(_Z10print_cudaPmii)
        /*0014*/ 	.word	0x00000010


	//----- nvinfo : EIATTR_REGCOUNT
	.align		4
.L_4:
        /*0018*/ 	.byte	0x04, 0x2f
        /*001a*/ 	.short	(.L_6 - .L_5)
	.align		4
.L_5:
        /*001c*/ 	.word	index@(_Z12compute_vHGWPmS_iiS_S_mb)
        /*0020*/ 	.word	0x0000002a


	//----- nvinfo : EIATTR_FRAME_SIZE
	.align		4
.L_6:
        /*0024*/ 	.byte	0x04, 0x11
        /*0026*/ 	.short	(.L_8 - .L_7)
	.align		4
.L_7:
        /*0028*/ 	.word	index@($__internal_0_$__cuda_sm20_rem_u64)
        /*002c*/ 	.word	0x00000000


	//----- nvinfo : EIATTR_FRAME_SIZE
	.align		4
.L_8:
        /*0030*/ 	.byte	0x04, 0x11
        /*0032*/ 	.short	(.L_10 - .L_9)
	.align		4
.L_9:
        /*0034*/ 	.word	index@(_Z12compute_vHGWPmS_iiS_S_mb)
        /*0038*/ 	.word	0x00000000


	//----- nvinfo : EIATTR_MIN_STACK_SIZE
	.align		4
.L_10:
        /*003c*/ 	.byte	0x04, 0x12
        /*003e*/ 	.short	(.L_12 - .L_11)
	.align		4
.L_11:
        /*0040*/ 	.word	index@(_Z12compute_vHGWPmS_iiS_S_mb)
        /*0044*/ 	.word	0x00000000


	//----- nvinfo : EIATTR_MIN_STACK_SIZE
	.align		4
.L_12:
        /*0048*/ 	.byte	0x04, 0x12
        /*004a*/ 	.short	(.L_14 - .L_13)
	.align		4
.L_13:
        /*004c*/ 	.word	index@(_Z10print_cudaPmii)
        /*0050*/ 	.word	0x00000010
.L_14:


//--------------------- .nv.compat                --------------------------
	.section	.nv.compat,"",@"SHT_CUDA_COMPAT_INFO"
	.align	4
        /*0000*/ 	.byte	0x02, 0x09, 0x00, 0x00, 0x02, 0x02, 0x01, 0x00, 0x02, 0x05, 0x05, 0x00, 0x03, 0x07, 0x01, 0x01
        /*0010*/ 	.byte	0x02, 0x03, 0x00, 0x00, 0x02, 0x06, 0x01, 0x00, 0x04, 0x0b, 0x08, 0x00, 0x09, 0x00, 0x00, 0x00
        /*0020*/ 	.byte	0x00, 0x00, 0x00, 0x00


//--------------------- .nv.info._Z12compute_vHGWPmS_iiS_S_mb --------------------------
	.section	.nv.info._Z12compute_vHGWPmS_iiS_S_mb,"",@"SHT_CUDA_INFO"
	.sectionflags	@""
	.align	4


	//----- nvinfo : EIATTR_CUDA_API_VERSION
	.align		4
        /*0000*/ 	.byte	0x04, 0x37
        /*0002*/ 	.short	(.L_16 - .L_15)
.L_15:
        /*0004*/ 	.word	0x00000082


	//----- nvinfo : EIATTR_KPARAM_INFO
	.align		4
.L_16:
        /*0008*/ 	.byte	0x04, 0x17
        /*000a*/ 	.short	(.L_18 - .L_17)
.L_17:
        /*000c*/ 	.word	0x00000000
        /*0010*/ 	.short	0x0007
        /*0012*/ 	.short	0x0030
        /*0014*/ 	.byte	0x00, 0xf0, 0x05, 0x00


	//----- nvinfo : EIATTR_KPARAM_INFO
	.align		4
.L_18:
        /*0018*/ 	.byte	0x04, 0x17
        /*001a*/ 	.short	(.L_20 - .L_19)
.L_19:
        /*001c*/ 	.word	0x00000000
        /*0020*/ 	.short	0x0006
        /*0022*/ 	.short	0x0028
        /*0024*/ 	.byte	0x00, 0xf0, 0x21, 0x00


	//----- nvinfo : EIATTR_KPARAM_INFO
	.align		4
.L_20:
        /*0028*/ 	.byte	0x04, 0x17
        /*002a*/ 	.short	(.L_22 - .L_21)
.L_21:
        /*002c*/ 	.word	0x00000000
        /*0030*/ 	.short	0x0005
        /*0032*/ 	.short	0x0020
        /*0034*/ 	.byte	0x00, 0xf5, 0x21, 0x00


	//----- nvinfo : EIATTR_KPARAM_INFO
	.align		4
.L_22:
        /*0038*/ 	.byte	0x04, 0x17
        /*003a*/ 	.short	(.L_24 - .L_23)
.L_23:
        /*003c*/ 	.word	0x00000000
        /*0040*/ 	.short	0x0004
        /*0042*/ 	.short	0x0018
        /*0044*/ 	.byte	0x00, 0xf5, 0x21, 0x00


	//----- nvinfo : EIATTR_KPARAM_INFO
	.align		4
.L_24:
        /*0048*/ 	.byte	0x04, 0x17
        /*004a*/ 	.short	(.L_26 - .L_25)
.L_25:
        /*004c*/ 	.word	0x00000000
        /*0050*/ 	.short	0x0003
        /*0052*/ 	.short	0x0014
        /*0054*/ 	.byte	0x00, 0xf0, 0x11, 0x00


	//----- nvinfo : EIATTR_KPARAM_INFO
	.align		4
.L_26:
        /*0058*/ 	.byte	0x04, 0x17
        /*005a*/ 	.short	(.L_28 - .L_27)
.L_27:
        /*005c*/ 	.word	0x00000000
        /*0060*/ 	.short	0x0002
        /*0062*/ 	.short	0x0010
        /*0064*/ 	.byte	0x00, 0xf0, 0x11, 0x00


	//----- nvinfo : EIATTR_KPARAM_INFO
	.align		4
.L_28:
        /*0068*/ 	.byte	0x04, 0x17
        /*006a*/ 	.short	(.L_30 - .L_29)
.L_29:
        /*006c*/ 	.word	0x00000000
        /*0070*/ 	.short	0x0001
        /*0072*/ 	.short	0x0008
        /*0074*/ 	.byte	0x00, 0xf5, 0x21, 0x00


	//----- nvinfo : EIATTR_KPARAM_INFO
	.align		4
.L_30:
        /*0078*/ 	.byte	0x04, 0x17
        /*007a*/ 	.short	(.L_32 - .L_31)
.L_31:
        /*007c*/ 	.word	0x00000000
        /*0080*/ 	.short	0x0000
        /*0082*/ 	.short	0x0000
        /*0084*/ 	.byte	0x00, 0xf5, 0x21, 0x00


	//----- nvinfo : EIATTR_SPARSE_MMA_MASK
	.align		4
.L_32:
        /*0088*/ 	.byte	0x03, 0x50
        /*008a*/ 	.short	0x0000


	//----- nvinfo : EIATTR_MAXREG_COUNT
	.align		4
        /*008c*/ 	.byte	0x03, 0x1b
        /*008e*/ 	.short	0x00ff


	//----- nvinfo : EIATTR_MERCURY_ISA_VERSION
	.align		4
        /*0090*/ 	.byte	0x03, 0x5f
        /*0092*/ 	.short	0x0101


	//----- nvinfo : EIATTR_VRC_CTA_INIT_COUNT
	.align		4
        /*0094*/ 	.byte	0x02, 0x4a
	.zero		1
	.zero		1


	//----- nvinfo : EIATTR_EXIT_INSTR_OFFSETS
	.align		4
        /*0098*/ 	.byte	0x04, 0x1c
        /*009a*/ 	.short	(.L_34 - .L_33)


	//   ....[0]....
.L_33:
        /*009c*/ 	.word	0x00000290


	//   ....[1]....
        /*00a0*/ 	.word	0x000065d0


	//   ....[2]....
        /*00a4*/ 	.word	0x00007570


	//   ....[3]....
        /*00a8*/ 	.word	0x00007ac0


	//----- nvinfo : EIATTR_CRS_STACK_SIZE
	.align		4
.L_34:
        /*00ac*/ 	.byte	0x04, 0x1e
        /*00ae*/ 	.short	(.L_36 - .L_35)
.L_35:
        /*00b0*/ 	.word	0x00000000


	//----- nvinfo : EIATTR_CBANK_PARAM_SIZE
	.align		4
.L_36:
        /*00b4*/ 	.byte	0x03, 0x19
        /*00b6*/ 	.short	0x0031


	//----- nvinfo : EIATTR_PARAM_CBANK
	.align		4
        /*00b8*/ 	.byte	0x04, 0x0a
        /*00ba*/ 	.short	(.L_38 - .L_37)
	.align		4
.L_37:
        /*00bc*/ 	.word	index@(.nv.constant0._Z12compute_vHGWPmS_iiS_S_mb)
        /*00c0*/ 	.short	0x0380
        /*00c2*/ 	.short	0x0031


	//----- nvinfo : EIATTR_SW_WAR
	.align		4
.L_38:
        /*00c4*/ 	.byte	0x04, 0x36
        /*00c6*/ 	.short	(.L_40 - .L_39)
.L_39:
        /*00c8*/ 	.word	0x00000008
.L_40:


//--------------------- .nv.info._Z10print_cudaPmii --------------------------
	.section	.nv.info._Z10print_cudaPmii,"",@"SHT_CUDA_INFO"
	.sectionflags	@""
	.align	4


	//----- nvinfo : EIATTR_CUDA_API_VERSION
	.align		4
        /*0000*/ 	.byte	0x04, 0x37
        /*0002*/ 	.short	(.L_42 - .L_41)
.L_41:
        /*0004*/ 	.word	0x00000082


	//----- nvinfo : EIATTR_KPARAM_INFO
	.align		4
.L_42:
        /*0008*/ 	.byte	0x04, 0x17
        /*000a*/ 	.short	(.L_44 - .L_43)
.L_43:
        /*000c*/ 	.word	0x00000000
        /*0010*/ 	.short	0x0002
        /*0012*/ 	.short	0x000c
        /*0014*/ 	.byte	0x00, 0xf0, 0x11, 0x00


	//----- nvinfo : EIATTR_KPARAM_INFO
	.align		4
.L_44:
        /*0018*/ 	.byte	0x04, 0x17
        /*001a*/ 	.short	(.L_46 - .L_45)
.L_45:
        /*001c*/ 	.word	0x00000000
        /*0020*/ 	.short	0x0001
        /*0022*/ 	.short	0x0008
        /*0024*/ 	.byte	0x00, 0xf0, 0x11, 0x00


	//----- nvinfo : EIATTR_KPARAM_INFO
	.align		4
.L_46:
        /*0028*/ 	.byte	0x04, 0x17
        /*002a*/ 	.short	(.L_48 - .L_47)
.L_47:
        /*002c*/ 	.word	0x00000000
        /*0030*/ 	.short	0x0000
        /*0032*/ 	.short	0x0000
        /*0034*/ 	.byte	0x00, 0xf5, 0x21, 0x00


	//----- nvinfo : EIATTR_SPARSE_MMA_MASK
	.align		4
.L_48:
        /*0038*/ 	.byte	0x03, 0x50
        /*003a*/ 	.short	0x0000


	//----- nvinfo : EIATTR_MAXREG_COUNT
	.align		4
        /*003c*/ 	.byte	0x03, 0x1b
        /*003e*/ 	.short	0x00ff


	//----- nvinfo : EIATTR_EXTERNS
	.align		4
        /*0040*/ 	.byte	0x04, 0x0f
        /*0042*/ 	.short	(.L_50 - .L_49)


	//   ....[0]....
	.align		4
.L_49:
        /*0044*/ 	.word	index@(vprintf)


	//----- nvinfo : EIATTR_MERCURY_ISA_VERSION
	.align		4
.L_50:
        /*0048*/ 	.byte	0x03, 0x5f
        /*004a*/ 	.short	0x0101


	//----- nvinfo : EIATTR_VRC_CTA_INIT_COUNT
	.align		4
        /*004c*/ 	.byte	0x02, 0x4a
	.zero		1
	.zero		1


	//----- nvinfo : EIATTR_SYSCALL_OFFSETS
	.align		4
        /*0050*/ 	.byte	0x04, 0x46
        /*0052*/ 	.short	(.L_52 - .L_51)


	//   ....[0]....
.L_51:
        /*0054*/ 	.word	0x000001f0


	//----- nvinfo : EIATTR_EXIT_INSTR_OFFSETS
	.align		4
.L_52:
        /*0058*/ 	.byte	0x04, 0x1c
        /*005a*/ 	.short	(.L_54 - .L_53)


	//   ....[0]....
.L_53:
        /*005c*/ 	.word	0x00000110


	//   ....[1]....
        /*0060*/ 	.word	0x00000200


	//----- nvinfo : EIATTR_CRS_STACK_SIZE
	.align		4
.L_54:
        /*0064*/ 	.byte	0x04, 0x1e
        /*0066*/ 	.short	(.L_56 - .L_55)
.L_55:
        /*0068*/ 	.word	0x00000000


	//----- nvinfo : EIATTR_CBANK_PARAM_SIZE
	.align		4
.L_56:
        /*006c*/ 	.byte	0x03, 0x19
        /*006e*/ 	.short	0x0010


	//----- nvinfo : EIATTR_PARAM_CBANK
	.align		4
        /*0070*/ 	.byte	0x04, 0x0a
        /*0072*/ 	.short	(.L_58 - .L_57)
	.align		4
.L_57:
        /*0074*/ 	.word	index@(.nv.constant0._Z10print_cudaPmii)
        /*0078*/ 	.short	0x0380
        /*007a*/ 	.short	0x0010


	//----- nvinfo : EIATTR_SW_WAR
	.align		4
.L_58:
        /*007c*/ 	.byte	0x04, 0x36
        /*007e*/ 	.short	(.L_60 - .L_59)
.L_59:
        /*0080*/ 	.word	0x00000008
.L_60:


//--------------------- .nv.callgraph             --------------------------
	.section	.nv.callgraph,"",@"SHT_CUDA_CALLGRAPH"
	.align	4
	.sectionentsize	8
	.align		4
        /*0000*/ 	.word	0x00000000
	.align		4
        /*0004*/ 	.word	0xffffffff
	.align		4
        /*0008*/ 	.word	index@(_Z10print_cudaPmii)
	.align		4
        /*000c*/ 	.word	index@(vprintf)
	.align		4
        /*0010*/ 	.word	0x00000000
	.align		4
        /*0014*/ 	.word	0xfffffffe
	.align		4
        /*0018*/ 	.word	0x00000000
	.align		4
        /*001c*/ 	.word	0xfffffffd
	.align		4
        /*0020*/ 	.word	0x00000000
	.align		4
        /*0024*/ 	.word	0xfffffffc


//--------------------- .nv.constant4             --------------------------
	.section	.nv.constant4,"a",@progbits
	.align	8
	.align		8
.nv.constant4:
        /*0000*/ 	.dword	$str
	.align		8
        /*0008*/ 	.dword	vprintf


//--------------------- .text._Z12compute_vHGWPmS_iiS_S_mb --------------------------
	.section	.text._Z12compute_vHGWPmS_iiS_S_mb,"ax",@progbits
	.align	128
        .global         _Z12compute_vHGWPmS_iiS_S_mb
        .type           _Z12compute_vHGWPmS_iiS_S_mb,@function
        .size           _Z12compute_vHGWPmS_iiS_S_mb,(.L_x_92 - _Z12compute_vHGWPmS_iiS_S_mb)
        .other          _Z12compute_vHGWPmS_iiS_S_mb,@"STO_CUDA_ENTRY STV_DEFAULT"
_Z12compute_vHGWPmS_iiS_S_mb:
.text._Z12compute_vHGWPmS_iiS_S_mb:
[----:B------:R-:W-:Y:S08]  /*0000*/  LDC R1, c[0x0][0x37c] ;  /* 0x0000df00ff017b82 */ /* 0x000ff00000000800 */
[----:B------:R-:W0:Y:S01]  /*0010*/  LDC R7, c[0x0][0x394] ;  /* 0x0000e500ff077b82 */ /* 0x000e220000000800 */
[----:B------:R-:W1:Y:S01]  /*0020*/  LDCU UR7, c[0x0][0x3ac] ;  /* 0x00007580ff0777ac */ /* 0x000e620008000800 */
[----:B------:R-:W2:Y:S01]  /*0030*/  S2R R3, SR_CTAID.X ;  /* 0x0000000000037919 */ /* 0x000ea20000002500 */
[----:B------:R-:W2:Y:S01]  /*0040*/  LDCU UR6, c[0x0][0x360] ;  /* 0x00006c00ff0677ac */ /* 0x000ea20008000800 */
[----:B------:R-:W2:Y:S01]  /*0050*/  S2R R0, SR_TID.X ;  /* 0x0000000000007919 */ /* 0x000ea20000002100 */
[----:B------:R-:W3:Y:S01]  /*0060*/  LDCU.64 UR4, c[0x0][0x3a8] ;  /* 0x00007500ff0477ac */ /* 0x000ee20008000a00 */
[----:B0-----:R-:W-:-:S05]  /*0070*/  VIADD R7, R7, 0xffffffff ;  /* 0xffffffff07077836 */ /* 0x001fca0000000000 */
[----:B------:R-:W-:-:S04]  /*0080*/  SHF.R.S32.HI R6, RZ, 0x1f, R7 ;  /* 0x0000001fff067819 */ /* 0x000fc80000011407 */
[----:B-1----:R-:W-:-:S04]  /*0090*/  LOP3.LUT R2, R6, UR7, RZ, 0xfc, !PT ;  /* 0x0000000706027c12 */ /* 0x002fc8000f8efcff */
[----:B------:R-:W-:Y:S01]  /*00a0*/  ISETP.NE.U32.AND P0, PT, R2, RZ, PT ;  /* 0x000000ff0200720c */ /* 0x000fe20003f05070 */
[----:B--2---:R-:W-:-:S12]  /*00b0*/  IMAD R3, R3, UR6, R0 ;  /* 0x0000000603037c24 */ /* 0x004fd8000f8e0200 */
[----:B---3--:R-:W-:Y:S05]  /*00c0*/  @P0 BRA `(.L_x_0) ;  /* 0x0000000000500947 */ /* 0x008fea0003800000 */
[----:B------:R-:W0:Y:S01]  /*00d0*/  LDCU UR6, c[0x0][0x3a8] ;  /* 0x00007500ff0677ac */ /* 0x000e220008000800 */
[----:B------:R-:W-:Y:S01]  /*00e0*/  IMAD.MOV.U32 R23, RZ, RZ, RZ ;  /* 0x000000ffff177224 */ /* 0x000fe200078e00ff */
[----:B0-----:R-:W0:Y:S01]  /*00f0*/  I2F.U32.RP R0, UR6 ;  /* 0x0000000600007d06 */ /* 0x001e220008209000 */
[----:B------:R-:W-:-:S07]  /*0100*/  ISETP.NE.U32.AND P1, PT, RZ, UR6, PT ;  /* 0x00000006ff007c0c */ /* 0x000fce000bf25070 */
[----:B0-----:R-:W0:Y:S02]  /*0110*/  MUFU.RCP R0, R0 ;  /* 0x0000000000007308 */ /* 0x001e240000001000 */
[----:B0-----:R-:W-:-:S06]  /*0120*/  VIADD R4, R0, 0xffffffe ;  /* 0x0ffffffe00047836 */ /* 0x001fcc0000000000 */
[----:B------:R0:W1:Y:S02]  /*0130*/  F2I.FTZ.U32.TRUNC.NTZ R5, R4 ;  /* 0x0000000400057305 */ /* 0x000064000021f000 */
[----:B0-----:R-:W-:Y:S02]  /*0140*/  IMAD.MOV.U32 R4, RZ, RZ, RZ ;  /* 0x000000ffff047224 */ /* 0x001fe400078e00ff */
[----:B-1----:R-:W-:-:S04]  /*0150*/  IMAD.MOV R9, RZ, RZ, -R5 ;  /* 0x000000ffff097224 */ /* 0x002fc800078e0a05 */
[----:B------:R-:W-:-:S04]  /*0160*/  IMAD R9, R9, UR6, RZ ;  /* 0x0000000609097c24 */ /* 0x000fc8000f8e02ff */
[----:B------:R-:W-:-:S06]  /*0170*/  IMAD.HI.U32 R2, R5, R9, R4 ;  /* 0x0000000905027227 */ /* 0x000fcc00078e0004 */
[----:B------:R-:W-:-:S04]  /*0180*/  IMAD.HI.U32 R2, R2, R7, RZ ;  /* 0x0000000702027227 */ /* 0x000fc800078e00ff */
[----:B------:R-:W-:-:S04]  /*0190*/  IMAD.MOV R2, RZ, RZ, -R2 ;  /* 0x000000ffff027224 */ /* 0x000fc800078e0a02 */
[----:B------:R-:W-:-:S05]  /*01a0*/  IMAD R22, R2, UR6, R7 ;  /* 0x0000000602167c24 */ /* 0x000fca000f8e0207 */
[----:B------:R-:W-:-:S13]  /*01b0*/  ISETP.GE.U32.AND P0, PT, R22, UR6, PT ;  /* 0x0000000616007c0c */ /* 0x000fda000bf06070 */
[----:B------:R-:W-:-:S05]  /*01c0*/  @P0 VIADD R22, R22, -UR6 ;  /* 0x8000000616160c36 */ /* 0x000fca0008000000 */
[----:B------:R-:W-:-:S13]  /*01d0*/  ISETP.GE.U32.AND P0, PT, R22, UR6, PT ;  /* 0x0000000616007c0c */ /* 0x000fda000bf06070 */
[----:B------:R-:W-:Y:S01]  /*01e0*/  @P0 VIADD R22, R22, -UR6 ;  /* 0x8000000616160c36 */ /* 0x000fe20008000000 */
[----:B------:R-:W-:Y:S01]  /*01f0*/  @!P1 LOP3.LUT R22, RZ, UR6, RZ, 0x33, !PT ;  /* 0x00000006ff169c12 */ /* 0x000fe2000f8e33ff */
[----:B------:R-:W-:Y:S06]  /*0200*/  BRA `(.L_x_1) ;  /* 0x0000000000187947 */ /* 0x000fec0003800000 */
.L_x_0:
[----:B------:R-:W-:Y:S01]  /*0210*/  IMAD.MOV.U32 R5, RZ, RZ, R7 ;  /* 0x000000ffff057224 */ /* 0x000fe200078e0007 */
[----:B------:R-:W-:Y:S01]  /*0220*/  MOV R8, 0x250 ;  /* 0x0000025000087802 */ /* 0x000fe20000000f00 */
[----:B------:R-:W-:-:S07]  /*0230*/  IMAD.MOV.U32 R4, RZ, RZ, R6 ;  /* 0x000000ffff047224 */ /* 0x000fce00078e0006 */
[----:B------:R-:W-:Y:S05]  /*0240*/  CALL.REL.NOINC `($__internal_0_$__cuda_sm20_rem_u64) ;  /* 0x0000007800207944 */ /* 0x000fea0003c00000 */
[----:B------:R-:W-:Y:S02]  /*0250*/  IMAD.MOV.U32 R22, RZ, RZ, R5 ;  /* 0x000000ffff167224 */ /* 0x000fe400078e0005 */
[----:B------:R-:W-:-:S07]  /*0260*/  IMAD.MOV.U32 R23, RZ, RZ, R4 ;  /* 0x000000ffff177224 */ /* 0x000fce00078e0004 */
.L_x_1:
[----:B------:R-:W0:Y:S02]  /*0270*/  LDC R4, c[0x0][0x394] ;  /* 0x0000e500ff047b82 */ /* 0x000e240000000800 */
[----:B0-----:R-:W-:-:S13]  /*0280*/  ISETP.GE.AND P0, PT, R3, R4, PT ;  /* 0x000000040300720c */ /* 0x001fda0003f06270 */
[----:B------:R-:W-:Y:S05]  /*0290*/  @P0 EXIT ;  /* 0x000000000000094d */ /* 0x000fea0003800000 */
[----:B------:R-:W0:Y:S01]  /*02a0*/  LDCU.64 UR6, c[0x0][0x380] ;  /* 0x00007000ff0677ac */ /* 0x000e220008000a00 */
[----:B------:R-:W-:Y:S01]  /*02b0*/  IMAD R3, R3, R4, RZ ;  /* 0x0000000403037224 */ /* 0x000fe200078e02ff */
[----:B------:R-:W-:Y:S01]  /*02c0*/  ISETP.GE.AND P0, PT, R4, 0x1, PT ;  /* 0x000000010400780c */ /* 0x000fe20003f06270 */
[----:B------:R-:W1:Y:S02]  /*02d0*/  LDCU.64 UR8, c[0x0][0x398] ;  /* 0x00007300ff0877ac */ /* 0x000e640008000a00 */
[----:B------:R-:W-:Y:S01]  /*02e0*/  IMAD.WIDE R18, R3, 0x8, RZ ;  /* 0x0000000803127825 */ /* 0x000fe200078e02ff */
[----:B------:R-:W-:Y:S01]  /*02f0*/  SHF.R.S32.HI R16, RZ, 0x1f, R3 ;  /* 0x0000001fff107819 */ /* 0x000fe20000011403 */
[----:B------:R-:W2:Y:S01]  /*0300*/  LDCU.64 UR10, c[0x0][0x358] ;  /* 0x00006b00ff0a77ac */ /* 0x000ea20008000a00 */
[C---:B0-----:R-:W-:Y:S02]  /*0310*/  IADD3 R2, P1, PT, R18.reuse, UR6, RZ ;  /* 0x0000000612027c10 */ /* 0x041fe4000ff3e0ff */
[----:B-1----:R-:W-:-:S02]  /*0320*/  IADD3 R20, P2, PT, R18, UR8, RZ ;  /* 0x0000000812147c10 */ /* 0x002fc4000ff5e0ff */
[C---:B------:R-:W-:Y:S02]  /*0330*/  IADD3.X R0, PT, PT, R19.reuse, UR7, RZ, P1, !PT ;  /* 0x0000000713007c10 */ /* 0x040fe40008ffe4ff */
[----:B------:R-:W-:Y:S01]  /*0340*/  IADD3.X R21, PT, PT, R19, UR9, RZ, P2, !PT ;  /* 0x0000000913157c10 */ /* 0x000fe200097fe4ff */
[----:B--2---:R-:W-:Y:S08]  /*0350*/  @!P0 BRA `(.L_x_2) ;  /* 0x0000002c00b88947 */ /* 0x004ff00003800000 */
[C---:B------:R-:W-:Y:S01]  /*0360*/  ISETP.GE.U32.AND P0, PT, R4.reuse, 0x8, PT ;  /* 0x000000080400780c */ /* 0x040fe20003f06070 */
[----:B------:R-:W-:Y:S01]  /*0370*/  IMAD.MOV.U32 R13, RZ, RZ, RZ ;  /* 0x000000ffff0d7224 */ /* 0x000fe200078e00ff */
[----:B------:R-:W-:-:S11]  /*0380*/  LOP3.LUT R26, R4, 0x7, RZ, 0xc0, !PT ;  /* 0x00000007041a7812 */ /* 0x000fd600078ec0ff */
[----:B------:R-:W-:Y:S05]  /*0390*/  @!P0 BRA `(.L_x_3) ;  /* 0x0000001800288947 */ /* 0x000fea0003800000 */
[----:B------:R-:W-:Y:S01]  /*03a0*/  LOP3.LUT R13, R4, 0x7ffffff8, RZ, 0xc0, !PT ;  /* 0x7ffffff8040d7812 */ /* 0x000fe200078ec0ff */
[----:B------:R-:W-:Y:S01]  /*03b0*/  IMAD.MOV.U32 R17, RZ, RZ, R19 ;  /* 0x000000ffff117224 */ /* 0x000fe200078e0013 */
[----:B------:R-:W0:Y:S01]  /*03c0*/  LDCU UR6, c[0x0][0x3ac] ;  /* 0x00007580ff0677ac */ /* 0x000e220008000800 */
[----:B------:R-:W-:Y:S02]  /*03d0*/  IMAD.MOV.U32 R24, RZ, RZ, 0x7 ;  /* 0x00000007ff187424 */ /* 0x000fe400078e00ff */
[----:B------:R-:W-:Y:S01]  /*03e0*/  IMAD.MOV.U32 R19, RZ, RZ, RZ ;  /* 0x000000ffff137224 */ /* 0x000fe200078e00ff */
[----:B------:R-:W1:Y:S01]  /*03f0*/  LDCU UR7, c[0x0][0x3a8] ;  /* 0x00007500ff0777ac */ /* 0x000e620008000800 */
[----:B------:R-:W-:Y:S01]  /*0400*/  IMAD.MOV R25, RZ, RZ, -R13 ;  /* 0x000000ffff197224 */ /* 0x000fe200078e0a0d */
[----:B------:R-:W2:Y:S06]  /*0410*/  LDCU.64 UR8, c[0x0][0x380] ;  /* 0x00007000ff0877ac */ /* 0x000eac0008000a00 */
.L_x_20:
[----:B------:R-:W-:Y:S01]  /*0420*/  IADD3 R9, P0, PT, R24, -0x7, RZ ;  /* 0xfffffff918097810 */ /* 0x000fe20007f1e0ff */
[----:B------:R-:W-:-:S03]  /*0430*/  VIADD R25, R25, 0x8 ;  /* 0x0000000819197836 */ /* 0x000fc60000000000 */
[----:B---3--:R-:W-:Y:S02]  /*0440*/  IADD3.X R4, PT, PT, R19, -0x1, RZ, P0, !PT ;  /* 0xffffffff13047810 */ /* 0x008fe400007fe4ff */
[----:B------:R-:W-:Y:S02]  /*0450*/  ISETP.NE.AND P1, PT, R25, RZ, PT ;  /* 0x000000ff1900720c */ /* 0x000fe40003f25270 */
[----:B0-----:R-:W-:-:S04]  /*0460*/  LOP3.LUT R5, R4, UR6, RZ, 0xfc, !PT ;  /* 0x0000000604057c12 */ /* 0x001fc8000f8efcff */
[----:B------:R-:W-:-:S13]  /*0470*/  ISETP.NE.U32.AND P0, PT, R5, RZ, PT ;  /* 0x000000ff0500720c */ /* 0x000fda0003f05070 */
[----:B------:R-:W-:Y:S05]  /*0480*/  @P0 BRA `(.L_x_4) ;  /* 0x0000000000500947 */ /* 0x000fea0003800000 */
[----:B-1----:R-:W0:Y:S01]  /*0490*/  I2F.U32.RP R8, UR7 ;  /* 0x0000000700087d06 */ /* 0x002e220008209000 */
[----:B------:R-:W-:Y:S01]  /*04a0*/  IMAD.MOV.U32 R4, RZ, RZ, RZ ;  /* 0x000000ffff047224 */ /* 0x000fe200078e00ff */
[----:B------:R-:W-:-:S06]  /*04b0*/  ISETP.NE.U32.AND P2, PT, RZ, UR7, PT ;  /* 0x00000007ff007c0c */ /* 0x000fcc000bf45070 */
[----:B0-----:R-:W0:Y:S02]  /*04c0*/  MUFU.RCP R8, R8 ;  /* 0x0000000800087308 */ /* 0x001e240000001000 */
[----:B0-----:R-:W-:-:S06]  /*04d0*/  VIADD R5, R8, 0xffffffe ;  /* 0x0ffffffe08057836 */ /* 0x001fcc0000000000 */
[----:B------:R-:W0:Y:S02]  /*04e0*/  F2I.FTZ.U32.TRUNC.NTZ R5, R5 ;  /* 0x0000000500057305 */ /* 0x000e24000021f000 */
[----:B0-----:R-:W-:-:S04]  /*04f0*/  IMAD.MOV R11, RZ, RZ, -R5 ;  /* 0x000000ffff0b7224 */ /* 0x001fc800078e0a05 */
        /* <DEDUP_REMOVED lines=9> */
[----:B------:R-:W-:-:S04]  /*0590*/  @!P2 LOP3.LUT R4, RZ, UR7, RZ, 0x33, !PT ;  /* 0x00000007ff04ac12 */ /* 0x000fc8000f8e33ff */
[----:B------:R-:W-:-:S04]  /*05a0*/  ISETP.NE.U32.AND P0, PT, R4, RZ, PT ;  /* 0x000000ff0400720c */ /* 0x000fc80003f05070 */
[----:B------:R-:W-:Y:S01]  /*05b0*/  ISETP.NE.AND.EX P0, PT, RZ, RZ, PT, P0 ;  /* 0x000000ffff00720c */ /* 0x000fe20003f05300 */
[----:B------:R-:W-:-:S12]  /*05c0*/  BRA `(.L_x_5) ;  /* 0x0000000000147947 */ /* 0x000fd80003800000 */
.L_x_4:
[----:B------:R-:W-:Y:S01]  /*05d0*/  IMAD.MOV.U32 R5, RZ, RZ, R9 ;  /* 0x000000ffff057224 */ /* 0x000fe200078e0009 */
[----:B------:R-:W-:-:S07]  /*05e0*/  MOV R8, 0x600 ;  /* 0x0000060000087802 */ /* 0x000fce0000000f00 */
[----:B-12---:R-:W-:Y:S05]  /*05f0*/  CALL.REL.NOINC `($__internal_0_$__cuda_sm20_rem_u64) ;  /* 0x0000007400347944 */ /* 0x006fea0003c00000 */
[----:B------:R-:W-:-:S04]  /*0600*/  ISETP.NE.U32.AND P0, PT, R5, RZ, PT ;  /* 0x000000ff0500720c */ /* 0x000fc80003f05070 */
[----:B------:R-:W-:-:S13]  /*0610*/  ISETP.NE.AND.EX P0, PT, R4, RZ, PT, P0 ;  /* 0x000000ff0400720c */ /* 0x000fda0003f05300 */
.L_x_5:
[----:B------:R-:W0:Y:S01]  /*0620*/  LDC.64 R28, c[0x0][0x398] ;  /* 0x0000e600ff1c7b82 */ /* 0x000e220000000a00 */
[----:B--2---:R-:W-:-:S04]  /*0630*/  IADD3 R30, P2, PT, R18, UR8, RZ ;  /* 0x00000008121e7c10 */ /* 0x004fc8000ff5e0ff */
[----:B------:R-:W-:-:S03]  /*0640*/  IADD3.X R31, PT, PT, R17, UR9, RZ, P2, !PT ;  /* 0x00000009111f7c10 */ /* 0x000fc600097fe4ff */
[----:B------:R-:W1:Y:S02]  /*0650*/  @P0 LDC.U8 R10, c[0x0][0x3b0] ;  /* 0x0000ec00ff0a0b82 */ /* 0x000e640000000000 */
[----:B------:R-:W2:Y:S04]  /*0660*/  @P0 LDG.E.64 R4, desc[UR10][R30.64] ;  /* 0x0000000a1e040981 */ /* 0x000ea8000c1e1b00 */
[----:B------:R-:W3:Y:S01]  /*0670*/  @!P0 LDG.E.64 R14, desc[UR10][R30.64] ;  /* 0x0000000a1e0e8981 */ /* 0x000ee2000c1e1b00 */
[----:B0-----:R-:W-:-:S04]  /*0680*/  IADD3 R28, P3, P4, R18, 0x18, R28 ;  /* 0x00000018121c7810 */ /* 0x001fc80007c7e01c */
[----:B------:R-:W-:-:S05]  /*0690*/  IADD3.X R29, PT, PT, R17, R29, RZ, P3, P4 ;  /* 0x0000001d111d7210 */ /* 0x000fca0001fe84ff */
[----:B------:R-:W2:Y:S01]  /*06a0*/  @P0 LDG.E.64 R8, desc[UR10][R28.64+-0x20] ;  /* 0xffffe00a1c080981 */ /* 0x000ea2000c1e1b00 */
[----:B-1----:R-:W-:-:S04]  /*06b0*/  @P0 PRMT R10, R10, 0x8880, RZ ;  /* 0x000088800a0a0816 */ /* 0x002fc800000000ff */
[----:B------:R-:W-:Y:S02]  /*06c0*/  ISETP.NE.OR P4, PT, R10, RZ, !P0 ;  /* 0x000000ff0a00720c */ /* 0x000fe40004785670 */
[CC--:B--2---:R-:W-:Y:S02]  /*06d0*/  @P0 ISETP.GT.U32.AND P2, PT, R8.reuse, R4.reuse, PT ;  /* 0x000000040800020c */ /* 0x0c4fe40003f44070 */
[CC--:B------:R-:W-:Y:S02]  /*06e0*/  @P0 ISETP.LT.U32.AND P3, PT, R8.reuse, R4.reuse, PT ;  /* 0x000000040800020c */ /* 0x0c0fe40003f61070 */
[CC--:B------:R-:W-:Y:S02]  /*06f0*/  @P0 ISETP.GT.U32.AND.EX P2, PT, R9.reuse, R5.reuse, PT, P2 ;  /* 0x000000050900020c */ /* 0x0c0fe40003f44120 */
[----:B------:R-:W-:Y:S02]  /*0700*/  @P0 ISETP.LT.U32.AND.EX P3, PT, R9, R5, PT, P3 ;  /* 0x000000050900020c */ /* 0x000fe40003f61130 */
[----:B------:R-:W-:-:S02]  /*0710*/  @P0 SEL R10, R8, R4, P2 ;  /* 0x00000004080a0207 */ /* 0x000fc40001000000 */
[CC--:B------:R-:W-:Y:S02]  /*0720*/  @P0 SEL R11, R9.reuse, R5.reuse, P2 ;  /* 0x00000005090b0207 */ /* 0x0c0fe40001000000 */
[----:B------:R-:W-:Y:S02]  /*0730*/  @!P4 SEL R10, R8, R4, P3 ;  /* 0x00000004080ac207 */ /* 0x000fe40001800000 */
[----:B------:R-:W-:-:S03]  /*0740*/  @!P4 SEL R11, R9, R5, P3 ;  /* 0x00000005090bc207 */ /* 0x000fc60001800000 */
[----:B------:R-:W-:Y:S02]  /*0750*/  @P0 IMAD.MOV.U32 R14, RZ, RZ, R10 ;  /* 0x000000ffff0e0224 */ /* 0x000fe400078e000a */
[----:B------:R-:W-:Y:S01]  /*0760*/  @P0 IMAD.MOV.U32 R15, RZ, RZ, R11 ;  /* 0x000000ffff0f0224 */ /* 0x000fe200078e000b */
[----:B------:R-:W-:-:S04]  /*0770*/  IADD3 R8, P0, PT, R24, -0x6, RZ ;  /* 0xfffffffa18087810 */ /* 0x000fc80007f1e0ff */
[----:B------:R-:W-:Y:S01]  /*0780*/  IADD3.X R9, PT, PT, R19, -0x1, RZ, P0, !PT ;  /* 0xffffffff13097810 */ /* 0x000fe200007fe4ff */
[----:B---3--:R0:W-:Y:S03]  /*0790*/  STG.E.64 desc[UR10][R28.64+-0x18], R14 ;  /* 0xffffe80e1c007986 */ /* 0x0081e6000c101b0a */
[----:B------:R-:W-:-:S04]  /*07a0*/  LOP3.LUT R4, R9, UR6, RZ, 0xfc, !PT ;  /* 0x0000000609047c12 */ /* 0x000fc8000f8efcff */
[----:B------:R-:W-:-:S13]  /*07b0*/  ISETP.NE.U32.AND P0, PT, R4, RZ, PT ;  /* 0x000000ff0400720c */ /* 0x000fda0003f05070 */
[----:B0-----:R-:W-:Y:S05]  /*07c0*/  @P0 BRA `(.L_x_6) ;  /* 0x0000000000500947 */ /* 0x001fea0003800000 */
[----:B------:R-:W0:Y:S01]  /*07d0*/  I2F.U32.RP R9, UR7 ;  /* 0x0000000700097d06 */ /* 0x000e220008209000 */
        /* <DEDUP_REMOVED lines=19> */
.L_x_6:
[----:B------:R-:W-:Y:S01]  /*0910*/  IMAD.MOV.U32 R5, RZ, RZ, R8 ;  /* 0x000000ffff057224 */ /* 0x000fe200078e0008 */
[----:B------:R-:W-:Y:S01]  /*0920*/  MOV R8, 0x950 ;  /* 0x0000095000087802 */ /* 0x000fe20000000f00 */
[----:B------:R-:W-:-:S07]  /*0930*/  IMAD.MOV.U32 R4, RZ, RZ, R9 ;  /* 0x000000ffff047224 */ /* 0x000fce00078e0009 */
[----:B------:R-:W-:Y:S05]  /*0940*/  CALL.REL.NOINC `($__internal_0_$__cuda_sm20_rem_u64) ;  /* 0x0000007000607944 */ /* 0x000fea0003c00000 */
[----:B------:R-:W-:-:S04]  /*0950*/  ISETP.NE.U32.AND P0, PT, R5, RZ, PT ;  /* 0x000000ff0500720c */ /* 0x000fc80003f05070 */
[----:B------:R-:W-:-:S13]  /*0960*/  ISETP.NE.AND.EX P0, PT, R4, RZ, PT, P0 ;  /* 0x000000ff0400720c */ /* 0x000fda0003f05300 */
.L_x_7:
[----:B------:R-:W2:Y:S01]  /*0970*/  @P0 LDG.E.64 R4, desc[UR10][R30.64+0x8] ;  /* 0x0000080a1e040981 */ /* 0x000ea2000c1e1b00 */
[----:B------:R-:W0:Y:S02]  /*0980*/  @P0 LDC.U8 R8, c[0x0][0x3b0] ;  /* 0x0000ec00ff080b82 */ /* 0x000e240000000000 */
[----:B0-----:R-:W-:-:S04]  /*0990*/  @P0 PRMT R8, R8, 0x8880, RZ ;  /* 0x0000888008080816 */ /* 0x001fc800000000ff */
        /* <DEDUP_REMOVED lines=10> */
[----:B------:R-:W-:-:S06]  /*0a40*/  @P0 IMAD.MOV.U32 R15, RZ, RZ, R9 ;  /* 0x000000ffff0f0224 */ /* 0x000fcc00078e0009 */
[----:B------:R-:W2:Y:S01]  /*0a50*/  @!P0 LDG.E.64 R14, desc[UR10][R30.64+0x8] ;  /* 0x0000080a1e0e8981 */ /* 0x000ea2000c1e1b00 */
[----:B------:R-:W-:-:S04]  /*0a60*/  IADD3 R8, P0, PT, R24, -0x5, RZ ;  /* 0xfffffffb18087810 */ /* 0x000fc80007f1e0ff */
[----:B------:R-:W-:-:S04]  /*0a70*/  IADD3.X R9, PT, PT, R19, -0x1, RZ, P0, !PT ;  /* 0xffffffff13097810 */ /* 0x000fc800007fe4ff */
[----:B------:R-:W-:-:S04]  /*0a80*/  LOP3.LUT R4, R9, UR6, RZ, 0xfc, !PT ;  /* 0x0000000609047c12 */ /* 0x000fc8000f8efcff */
[----:B------:R-:W-:Y:S01]  /*0a90*/  ISETP.NE.U32.AND P0, PT, R4, RZ, PT ;  /* 0x000000ff0400720c */ /* 0x000fe20003f05070 */
[----:B--2---:R0:W-:-:S12]  /*0aa0*/  STG.E.64 desc[UR10][R28.64+-0x10], R14 ;  /* 0xfffff00e1c007986 */ /* 0x0041d8000c101b0a */
[----:B------:R-:W-:Y:S05]  /*0ab0*/  @P0 BRA `(.L_x_8) ;  /* 0x0000000000500947 */ /* 0x000fea0003800000 */
[----:B------:R-:W1:Y:S01]  /*0ac0*/  I2F.U32.RP R9, UR7 ;  /* 0x0000000700097d06 */ /* 0x000e620008209000 */
[----:B------:R-:W-:Y:S01]  /*0ad0*/  IMAD.MOV.U32 R4, RZ, RZ, RZ ;  /* 0x000000ffff047224 */ /* 0x000fe200078e00ff */
[----:B------:R-:W-:-:S06]  /*0ae0*/  ISETP.NE.U32.AND P2, PT, RZ, UR7, PT ;  /* 0x00000007ff007c0c */ /* 0x000fcc000bf45070 */
[----:B-1----:R-:W1:Y:S02]  /*0af0*/  MUFU.RCP R9, R9 ;  /* 0x0000000900097308 */ /* 0x002e640000001000 */
[----:B-1----:R-:W-:-:S06]  /*0b00*/  VIADD R10, R9, 0xffffffe ;  /* 0x0ffffffe090a7836 */ /* 0x002fcc0000000000 */
[----:B------:R-:W1:Y:S02]  /*0b10*/  F2I.FTZ.U32.TRUNC.NTZ R5, R10 ;  /* 0x0000000a00057305 */ /* 0x000e64000021f000 */
        /* <DEDUP_REMOVED lines=14> */
.L_x_8:
[----:B------:R-:W-:Y:S01]  /*0c00*/  IMAD.MOV.U32 R5, RZ, RZ, R8 ;  /* 0x000000ffff057224 */ /* 0x000fe200078e0008 */
[----:B------:R-:W-:Y:S01]  /*0c10*/  MOV R8, 0xc40 ;  /* 0x00000c4000087802 */ /* 0x000fe20000000f00 */
[----:B------:R-:W-:-:S07]  /*0c20*/  IMAD.MOV.U32 R4, RZ, RZ, R9 ;  /* 0x000000ffff047224 */ /* 0x000fce00078e0009 */
[----:B0-----:R-:W-:Y:S05]  /*0c30*/  CALL.REL.NOINC `($__internal_0_$__cuda_sm20_rem_u64) ;  /* 0x0000006c00a47944 */ /* 0x001fea0003c00000 */
[----:B------:R-:W-:-:S04]  /*0c40*/  ISETP.NE.U32.AND P0, PT, R5, RZ, PT ;  /* 0x000000ff0500720c */ /* 0x000fc80003f05070 */
[----:B------:R-:W-:-:S13]  /*0c50*/  ISETP.NE.AND.EX P0, PT, R4, RZ, PT, P0 ;  /* 0x000000ff0400720c */ /* 0x000fda0003f05300 */
.L_x_9:
[----:B------:R-:W2:Y:S01]  /*0c60*/  @P0 LDG.E.64 R4, desc[UR10][R30.64+0x10] ;  /* 0x0000100a1e040981 */ /* 0x000ea2000c1e1b00 */
[----:B------:R-:W1:Y:S02]  /*0c70*/  @P0 LDC.U8 R8, c[0x0][0x3b0] ;  /* 0x0000ec00ff080b82 */ /* 0x000e640000000000 */
        /* <DEDUP_REMOVED lines=10> */
[----:B0-----:R-:W-:Y:S02]  /*0d20*/  @P0 IMAD.MOV.U32 R14, RZ, RZ, R8 ;  /* 0x000000ffff0e0224 */ /* 0x001fe400078e0008 */
        /* <DEDUP_REMOVED lines=28> */
.L_x_10:
[----:B------:R-:W-:Y:S01]  /*0ef0*/  IMAD.MOV.U32 R5, RZ, RZ, R8 ;  /* 0x000000ffff057224 */ /* 0x000fe200078e0008 */
[----:B------:R-:W-:Y:S01]  /*0f00*/  MOV R8, 0xf30 ;  /* 0x00000f3000087802 */ /* 0x000fe20000000f00 */
[----:B------:R-:W-:-:S07]  /*0f10*/  IMAD.MOV.U32 R4, RZ, RZ, R9 ;  /* 0x000000ffff047224 */ /* 0x000fce00078e0009 */
[----:B0-----:R-:W-:Y:S05]  /*0f20*/  CALL.REL.NOINC `($__internal_0_$__cuda_sm20_rem_u64) ;  /* 0x0000006800e87944 */ /* 0x001fea0003c00000 */
[----:B------:R-:W-:-:S04]  /*0f30*/  ISETP.NE.U32.AND P0, PT, R5, RZ, PT ;  /* 0x000000ff0500720c */ /* 0x000fc80003f05070 */
[----:B------:R-:W-:-:S13]  /*0f40*/  ISETP.NE.AND.EX P0, PT, R4, RZ, PT, P0 ;  /* 0x000000ff0400720c */ /* 0x000fda0003f05300 */
.L_x_11:
        /* <DEDUP_REMOVED lines=41> */
.L_x_12:
[----:B------:R-:W-:Y:S01]  /*11e0*/  IMAD.MOV.U32 R5, RZ, RZ, R8 ;  /* 0x000000ffff057224 */ /* 0x000fe200078e0008 */
[----:B------:R-:W-:Y:S01]  /*11f0*/  MOV R8, 0x1220 ;  /* 0x0000122000087802 */ /* 0x000fe20000000f00 */
[----:B------:R-:W-:-:S07]  /*1200*/  IMAD.MOV.U32 R4, RZ, RZ, R9 ;  /* 0x000000ffff047224 */ /* 0x000fce00078e0009 */
[----:B0-----:R-:W-:Y:S05]  /*1210*/  CALL.REL.NOINC `($__internal_0_$__cuda_sm20_rem_u64) ;  /* 0x00000068002c7944 */ /* 0x001fea0003c00000 */
[----:B------:R-:W-:-:S04]  /*1220*/  ISETP.NE.U32.AND P0, PT, R5, RZ, PT ;  /* 0x000000ff0500720c */ /* 0x000fc80003f05070 */
[----:B------:R-:W-:-:S13]  /*1230*/  ISETP.NE.AND.EX P0, PT, R4, RZ, PT, P0 ;  /* 0x000000ff0400720c */ /* 0x000fda0003f05300 */
.L_x_13:
        /* <DEDUP_REMOVED lines=41> */
.L_x_14:
[----:B------:R-:W-:Y:S01]  /*14d0*/  IMAD.MOV.U32 R5, RZ, RZ, R8 ;  /* 0x000000ffff057224 */ /* 0x000fe200078e0008 */
[----:B------:R-:W-:Y:S01]  /*14e0*/  MOV R8, 0x1510 ;  /* 0x0000151000087802 */ /* 0x000fe20000000f00 */
[----:B------:R-:W-:-:S07]  /*14f0*/  IMAD.MOV.U32 R4, RZ, RZ, R9 ;  /* 0x000000ffff047224 */ /* 0x000fce00078e0009 */
[----:B0-----:R-:W-:Y:S05]  /*1500*/  CALL.REL.NOINC `($__internal_0_$__cuda_sm20_rem_u64) ;  /* 0x0000006400707944 */ /* 0x001fea0003c00000 */
[----:B------:R-:W-:-:S04]  /*1510*/  ISETP.NE.U32.AND P0, PT, R5, RZ, PT ;  /* 0x000000ff0500720c */ /* 0x000fc80003f05070 */
[----:B------:R-:W-:-:S13]  /*1520*/  ISETP.NE.AND.EX P0, PT, R4, RZ, PT, P0 ;  /* 0x000000ff0400720c */ /* 0x000fda0003f05300 */
.L_x_15:
        /* <DEDUP_REMOVED lines=41> */
.L_x_16:
[----:B------:R-:W-:Y:S01]  /*17c0*/  IMAD.MOV.U32 R5, RZ, RZ, R8 ;  /* 0x000000ffff057224 */ /* 0x000fe200078e0008 */
[----:B------:R-:W-:Y:S01]  /*17d0*/  MOV R8, 0x1800 ;  /* 0x0000180000087802 */ /* 0x000fe20000000f00 */
[----:B------:R-:W-:-:S07]  /*17e0*/  IMAD.MOV.U32 R4, RZ, RZ, R9 ;  /* 0x000000ffff047224 */ /* 0x000fce00078e0009 */
[----:B0-----:R-:W-:Y:S05]  /*17f0*/  CALL.REL.NOINC `($__internal_0_$__cuda_sm20_rem_u64) ;  /* 0x0000006000b47944 */ /* 0x001fea0003c00000 */
[----:B------:R-:W-:-:S04]  /*1800*/  ISETP.NE.U32.AND P0, PT, R5, RZ, PT ;  /* 0x000000ff0500720c */ /* 0x000fc80003f05070 */
[----:B------:R-:W-:-:S13]  /*1810*/  ISETP.NE.AND.EX P0, PT, R4, RZ, PT, P0 ;  /* 0x000000ff0400720c */ /* 0x000fda0003f05300 */
.L_x_17:
        /* <DEDUP_REMOVED lines=39> */
.L_x_18:
[----:B------:R-:W-:Y:S01]  /*1a90*/  IMAD.MOV.U32 R5, RZ, RZ, R24 ;  /* 0x000000ffff057224 */ /* 0x000fe200078e0018 */
[----:B------:R-:W-:Y:S01]  /*1aa0*/  MOV R8, 0x1ad0 ;  /* 0x00001ad000087802 */ /* 0x000fe20000000f00 */
[----:B------:R-:W-:-:S07]  /*1ab0*/  IMAD.MOV.U32 R4, RZ, RZ, R19 ;  /* 0x000000ffff047224 */ /* 0x000fce00078e0013 */
[----:B0-----:R-:W-:Y:S05]  /*1ac0*/  CALL.REL.NOINC `($__internal_0_$__cuda_sm20_rem_u64) ;  /* 0x0000006000007944 */ /* 0x001fea0003c00000 */
[----:B------:R-:W-:-:S04]  /*1ad0*/  ISETP.NE.U32.AND P0, PT, R5, RZ, PT ;  /* 0x000000ff0500720c */ /* 0x000fc80003f05070 */
[----:B------:R-:W-:-:S13]  /*1ae0*/  ISETP.NE.AND.EX P0, PT, R4, RZ, PT, P0 ;  /* 0x000000ff0400720c */ /* 0x000fda0003f05300 */
.L_x_19:
        /* <DEDUP_REMOVED lines=15> */
[----:B------:R-:W-:Y:S02]  /*1be0*/  IADD3 R24, P0, PT, R24, 0x8, RZ ;  /* 0x0000000818187810 */ /* 0x000fe40007f1e0ff */
[----:B------:R-:W-:-:S03]  /*1bf0*/  IADD3 R18, P2, PT, R18, 0x40, RZ ;  /* 0x0000004012127810 */ /* 0x000fc60007f5e0ff */
[----:B------:R-:W-:Y:S02]  /*1c00*/  IMAD.X R19, RZ, RZ, R19, P0 ;  /* 0x000000ffff137224 */ /* 0x000fe400000e0613 */
[----:B------:R-:W-:Y:S01]  /*1c10*/  IMAD.X R17, RZ, RZ, R17, P2 ;  /* 0x000000ffff117224 */ /* 0x000fe200010e0611 */
[----:B--2---:R3:W-:Y:S01]  /*1c20*/  STG.E.64 desc[UR10][R28.64+0x20], R4 ;  /* 0x000020041c007986 */ /* 0x0047e2000c101b0a */
[----:B------:R-:W-:Y:S06]  /*1c30*/  @P1 BRA `(.L_x_20) ;  /* 0xffffffe400f81947 */ /* 0x000fec000383ffff */
.L_x_3:
[----:B------:R-:W-:-:S13]  /*1c40*/  ISETP.NE.AND P0, PT, R26, RZ, PT ;  /* 0x000000ff1a00720c */ /* 0x000fda0003f05270 */
[----:B------:R-:W-:Y:S05]  /*1c50*/  @!P0 BRA `(.L_x_2) ;  /* 0x0000001400788947 */ /* 0x000fea0003800000 */
[----:B------:R-:W1:Y:S01]  /*1c60*/  LDCU UR6, c[0x0][0x394] ;  /* 0x00007280ff0677ac */ /* 0x000e620008000800 */
[----:B------:R-:W-:Y:S01]  /*1c70*/  ISETP.GE.U32.AND P0, PT, R26, 0x4, PT ;  /* 0x000000041a00780c */ /* 0x000fe20003f06070 */
[----:B-1----:R-:W-:-:S12]  /*1c80*/  ULOP3.LUT UR6, UR6, 0x3, URZ, 0xc0, !UPT ;  /* 0x0000000306067892 */ /* 0x002fd8000f8ec0ff */
[----:B------:R-:W-:Y:S05]  /*1c90*/  @!P0 BRA `(.L_x_21) ;  /* 0x0000000800f88947 */ /* 0x000fea0003800000 */
[----:B------:R-:W1:Y:S02]  /*1ca0*/  LDCU UR7, c[0x0][0x3ac] ;  /* 0x00007580ff0777ac */ /* 0x000e640008000800 */
[----:B-1----:R-:W-:-:S09]  /*1cb0*/  UISETP.NE.AND.EX UP0, UPT, UR7, URZ, UPT, !UPT ;  /* 0x000000ff0700728c */ /* 0x002fd2000bf053f0 */
[----:B------:R-:W-:Y:S05]  /*1cc0*/  BRA.U UP0, `(.L_x_22) ;  /* 0x0000000100547547 */ /* 0x000fea000b800000 */
[----:B------:R-:W1:Y:S01]  /*1cd0*/  LDCU UR7, c[0x0][0x3a8] ;  /* 0x00007500ff0777ac */ /* 0x000e620008000800 */
[----:B---3--:R-:W-:Y:S01]  /*1ce0*/  IMAD.MOV.U32 R4, RZ, RZ, RZ ;  /* 0x000000ffff047224 */ /* 0x008fe200078e00ff */
[----:B-1----:R-:W1:Y:S01]  /*1cf0*/  I2F.U32.RP R8, UR7 ;  /* 0x0000000700087d06 */ /* 0x002e620008209000 */
[----:B------:R-:W-:-:S07]  /*1d00*/  ISETP.NE.U32.AND P1, PT, RZ, UR7, PT ;  /* 0x00000007ff007c0c */ /* 0x000fce000bf25070 */
        /* <DEDUP_REMOVED lines=17> */
.L_x_22:
[----:B---3--:R-:W-:Y:S01]  /*1e20*/  IMAD.MOV.U32 R5, RZ, RZ, R13 ;  /* 0x000000ffff057224 */ /* 0x008fe200078e000d */
[----:B------:R-:W-:Y:S01]  /*1e30*/  MOV R8, 0x1e60 ;  /* 0x00001e6000087802 */ /* 0x000fe20000000f00 */
[----:B------:R-:W-:-:S07]  /*1e40*/  IMAD.MOV.U32 R4, RZ, RZ, RZ ;  /* 0x000000ffff047224 */ /* 0x000fce00078e00ff */
[----:B0-----:R-:W-:Y:S05]  /*1e50*/  CALL.REL.NOINC `($__internal_0_$__cuda_sm20_rem_u64) ;  /* 0x0000005c001c7944 */ /* 0x001fea0003c00000 */
[----:B------:R-:W-:-:S04]  /*1e60*/  ISETP.NE.U32.AND P0, PT, R5, RZ, PT ;  /* 0x000000ff0500720c */ /* 0x000fc80003f05070 */
[----:B------:R-:W-:-:S13]  /*1e70*/  ISETP.NE.AND.EX P0, PT, R4, RZ, PT, P0 ;  /* 0x000000ff0400720c */ /* 0x000fda0003f05300 */
.L_x_23:
[C---:B------:R-:W-:Y:S01]  /*1e80*/  LEA R18, P1, R13.reuse, R2, 0x3 ;  /* 0x000000020d127211 */ /* 0x040fe200078218ff */
[C---:B------:R-:W-:Y:S01]  /*1e90*/  IMAD.WIDE.U32 R24, R13.reuse, 0x8, R20 ;  /* 0x000000080d187825 */ /* 0x040fe200078e0014 */
[----:B------:R-:W1:Y:S01]  /*1ea0*/  @P0 LDC.U8 R10, c[0x0][0x3b0] ;  /* 0x0000ec00ff0a0b82 */ /* 0x000e620000000000 */
[----:B------:R-:W2:Y:S01]  /*1eb0*/  LDCU UR7, c[0x0][0x3ac] ;  /* 0x00007580ff0777ac */ /* 0x000ea20008000800 */
[----:B------:R-:W-:Y:S02]  /*1ec0*/  LEA.HI.X R19, R13, R0, RZ, 0x3, P1 ;  /* 0x000000000d137211 */ /* 0x000fe400008f1cff */
[----:B------:R-:W3:Y:S04]  /*1ed0*/  @P0 LDG.E.64 R4, desc[UR10][R24.64+-0x8] ;  /* 0xfffff80a18040981 */ /* 0x000ee8000c1e1b00 */
[----:B------:R-:W3:Y:S01]  /*1ee0*/  @P0 LDG.E.64 R8, desc[UR10][R18.64] ;  /* 0x0000000a12080981 */ /* 0x000ee2000c1e1b00 */
[----:B-1----:R-:W-:-:S04]  /*1ef0*/  @P0 PRMT R10, R10, 0x8880, RZ ;  /* 0x000088800a0a0816 */ /* 0x002fc800000000ff */
[----:B------:R-:W-:Y:S02]  /*1f00*/  ISETP.NE.OR P3, PT, R10, RZ, !P0 ;  /* 0x000000ff0a00720c */ /* 0x000fe40004765670 */
[CC--:B---3--:R-:W-:Y:S02]  /*1f10*/  @P0 ISETP.GT.U32.AND P1, PT, R4.reuse, R8.reuse, PT ;  /* 0x000000080400020c */ /* 0x0c8fe40003f24070 */
[CC--:B------:R-:W-:Y:S02]  /*1f20*/  @P0 ISETP.LT.U32.AND P2, PT, R4.reuse, R8.reuse, PT ;  /* 0x000000080400020c */ /* 0x0c0fe40003f41070 */
[CC--:B------:R-:W-:Y:S02]  /*1f30*/  @P0 ISETP.GT.U32.AND.EX P1, PT, R5.reuse, R9.reuse, PT, P1 ;  /* 0x000000090500020c */ /* 0x0c0fe40003f24110 */
[----:B------:R-:W-:Y:S02]  /*1f40*/  @P0 ISETP.LT.U32.AND.EX P2, PT, R5, R9, PT, P2 ;  /* 0x000000090500020c */ /* 0x000fe40003f41120 */
[----:B0-----:R-:W-:-:S02]  /*1f50*/  @P0 SEL R14, R4, R8, P1 ;  /* 0x00000008040e0207 */ /* 0x001fc40000800000 */
[CC--:B------:R-:W-:Y:S02]  /*1f60*/  @P0 SEL R15, R5.reuse, R9.reuse, P1 ;  /* 0x00000009050f0207 */ /* 0x0c0fe40000800000 */
[----:B------:R-:W-:Y:S02]  /*1f70*/  @!P3 SEL R14, R4, R8, P2 ;  /* 0x00000008040eb207 */ /* 0x000fe40001000000 */
[----:B------:R-:W-:-:S06]  /*1f80*/  @!P3 SEL R15, R5, R9, P2 ;  /* 0x00000009050fb207 */ /* 0x000fcc0001000000 */
[----:B------:R-:W3:Y:S01]  /*1f90*/  @!P0 LDG.E.64 R14, desc[UR10][R18.64] ;  /* 0x0000000a120e8981 */ /* 0x000ee2000c1e1b00 */
[----:B--2---:R-:W-:Y:S01]  /*1fa0*/  UISETP.NE.AND.EX UP0, UPT, UR7, URZ, UPT, !UPT ;  /* 0x000000ff0700728c */ /* 0x004fe2000bf053f0 */
[----:B------:R-:W-:Y:S02]  /*1fb0*/  VIADD R9, R13, 0x1 ;  /* 0x000000010d097836 */ /* 0x000fe40000000000 */
[----:B---3--:R0:W-:Y:S06]  /*1fc0*/  STG.E.64 desc[UR10][R24.64], R14 ;  /* 0x0000000e18007986 */ /* 0x0081ec000c101b0a */
[----:B------:R-:W-:Y:S05]  /*1fd0*/  BRA.U UP0, `(.L_x_24) ;  /* 0x0000000100547547 */ /* 0x000fea000b800000 */
[----:B------:R-:W1:Y:S01]  /*1fe0*/  LDCU UR7, c[0x0][0x3a8] ;  /* 0x00007500ff0777ac */ /* 0x000e620008000800 */
[----:B------:R-:W-:Y:S01]  /*1ff0*/  IMAD.MOV.U32 R4, RZ, RZ, RZ ;  /* 0x000000ffff047224 */ /* 0x000fe200078e00ff */
        /* <DEDUP_REMOVED lines=19> */
.L_x_24:
[----:B------:R-:W-:Y:S01]  /*2130*/  IMAD.MOV.U32 R5, RZ, RZ, R9 ;  /* 0x000000ffff057224 */ /* 0x000fe200078e0009 */
[----:B------:R-:W-:Y:S01]  /*2140*/  MOV R8, 0x2170 ;  /* 0x0000217000087802 */ /* 0x000fe20000000f00 */
[----:B------:R-:W-:-:S07]  /*2150*/  IMAD.MOV.U32 R4, RZ, RZ, RZ ;  /* 0x000000ffff047224 */ /* 0x000fce00078e00ff */
[----:B0-----:R-:W-:Y:S05]  /*2160*/  CALL.REL.NOINC `($__internal_0_$__cuda_sm20_rem_u64) ;  /* 0x0000005800587944 */ /* 0x001fea0003c00000 */
[----:B------:R-:W-:-:S04]  /*2170*/  ISETP.NE.U32.AND P0, PT, R5, RZ, PT ;  /* 0x000000ff0500720c */ /* 0x000fc80003f05070 */
[----:B------:R-:W-:-:S13]  /*2180*/  ISETP.NE.AND.EX P0, PT, R4, RZ, PT, P0 ;  /* 0x000000ff0400720c */ /* 0x000fda0003f05300 */
.L_x_25:
[----:B------:R-:W2:Y:S01]  /*2190*/  @P0 LDG.E.64 R4, desc[UR10][R18.64+0x8] ;  /* 0x0000080a12040981 */ /* 0x000ea2000c1e1b00 */
[----:B------:R-:W1:Y:S01]  /*21a0*/  @P0 LDC.U8 R8, c[0x0][0x3b0] ;  /* 0x0000ec00ff080b82 */ /* 0x000e620000000000 */
[----:B------:R-:W3:Y:S01]  /*21b0*/  LDCU UR7, c[0x0][0x3ac] ;  /* 0x00007580ff0777ac */ /* 0x000ee20008000800 */
        /* <DEDUP_REMOVED lines=13> */
[----:B---3--:R-:W-:Y:S01]  /*2290*/  UISETP.NE.AND.EX UP0, UPT, UR7, URZ, UPT, !UPT ;  /* 0x000000ff0700728c */ /* 0x008fe2000bf053f0 */
[----:B------:R-:W-:Y:S02]  /*22a0*/  VIADD R9, R13, 0x2 ;  /* 0x000000020d097836 */ /* 0x000fe40000000000 */
[----:B--2---:R0:W-:Y:S06]  /*22b0*/  STG.E.64 desc[UR10][R24.64+0x8], R14 ;  /* 0x0000080e18007986 */ /* 0x0041ec000c101b0a */
        /* <DEDUP_REMOVED lines=22> */
.L_x_26:
[----:B------:R-:W-:Y:S01]  /*2420*/  IMAD.MOV.U32 R5, RZ, RZ, R9 ;  /* 0x000000ffff057224 */ /* 0x000fe200078e0009 */
[----:B------:R-:W-:Y:S01]  /*2430*/  MOV R8, 0x2460 ;  /* 0x0000246000087802 */ /* 0x000fe20000000f00 */
[----:B------:R-:W-:-:S07]  /*2440*/  IMAD.MOV.U32 R4, RZ, RZ, RZ ;  /* 0x000000ffff047224 */ /* 0x000fce00078e00ff */
[----:B0-----:R-:W-:Y:S05]  /*2450*/  CALL.REL.NOINC `($__internal_0_$__cuda_sm20_rem_u64) ;  /* 0x00000054009c7944 */ /* 0x001fea0003c00000 */
[----:B------:R-:W-:-:S04]  /*2460*/  ISETP.NE.U32.AND P0, PT, R5, RZ, PT ;  /* 0x000000ff0500720c */ /* 0x000fc80003f05070 */
[----:B------:R-:W-:-:S13]  /*2470*/  ISETP.NE.AND.EX P0, PT, R4, RZ, PT, P0 ;  /* 0x000000ff0400720c */ /* 0x000fda0003f05300 */
.L_x_27:
        /* <DEDUP_REMOVED lines=41> */
.L_x_28:
[----:B------:R-:W-:Y:S01]  /*2710*/  IMAD.MOV.U32 R5, RZ, RZ, R9 ;  /* 0x000000ffff057224 */ /* 0x000fe200078e0009 */
[----:B------:R-:W-:Y:S01]  /*2720*/  MOV R8, 0x2750 ;  /* 0x0000275000087802 */ /* 0x000fe20000000f00 */
[----:B------:R-:W-:-:S07]  /*2730*/  IMAD.MOV.U32 R4, RZ, RZ, RZ ;  /* 0x000000ffff047224 */ /* 0x000fce00078e00ff */
[----:B0-----:R-:W-:Y:S05]  /*2740*/  CALL.REL.NOINC `($__internal_0_$__cuda_sm20_rem_u64) ;  /* 0x0000005000e07944 */ /* 0x001fea0003c00000 */
[----:B------:R-:W-:-:S04]  /*2750*/  ISETP.NE.U32.AND P0, PT, R5, RZ, PT ;  /* 0x000000ff0500720c */ /* 0x000fc80003f05070 */
[----:B------:R-:W-:-:S13]  /*2760*/  ISETP.NE.AND.EX P0, PT, R4, RZ, PT, P0 ;  /* 0x000000ff0400720c */ /* 0x000fda0003f05300 */
.L_x_29:
        /* <DEDUP_REMOVED lines=15> */
[----:B------:R-:W-:-:S03]  /*2860*/  VIADD R13, R13, 0x4 ;  /* 0x000000040d0d7836 */ /* 0x000fc60000000000 */
[----:B--2---:R1:W-:Y:S04]  /*2870*/  STG.E.64 desc[UR10][R24.64+0x18], R4 ;  /* 0x0000180418007986 */ /* 0x0043e8000c101b0a */
.L_x_21:
[----:B------:R-:W-:-:S09]  /*2880*/  UISETP.NE.AND UP0, UPT, UR6, URZ, UPT ;  /* 0x000000ff0600728c */ /* 0x000fd2000bf05270 */
[----:B------:R-:W-:Y:S05]  /*2890*/  BRA.U !UP0, `(.L_x_2) ;  /* 0x0000000908687547 */ /* 0x000fea000b800000 */
[----:B------:R-:W-:-:S09]  /*28a0*/  UISETP.NE.AND UP0, UPT, UR6, 0x1, UPT ;  /* 0x000000010600788c */ /* 0x000fd2000bf05270 */
[----:B------:R-:W-:Y:S05]  /*28b0*/  BRA.U !UP0, `(.L_x_30) ;  /* 0x0000000508807547 */ /* 0x000fea000b800000 */
[----:B------:R-:W2:Y:S02]  /*28c0*/  LDCU UR6, c[0x0][0x3ac] ;  /* 0x00007580ff0677ac */ /* 0x000ea40008000800 */
[----:B--2---:R-:W-:-:S09]  /*28d0*/  UISETP.NE.AND.EX UP0, UPT, UR6, URZ, UPT, !UPT ;  /* 0x000000ff0600728c */ /* 0x004fd2000bf053f0 */
[----:B------:R-:W-:Y:S05]  /*28e0*/  BRA.U UP0, `(.L_x_31) ;  /* 0x0000000100547547 */ /* 0x000fea000b800000 */
[----:B------:R-:W2:Y:S01]  /*28f0*/  LDCU UR6, c[0x0][0x3a8] ;  /* 0x00007500ff0677ac */ /* 0x000ea20008000800 */
[----:B-1-3--:R-:W-:Y:S01]  /*2900*/  IMAD.MOV.U32 R4, RZ, RZ, RZ ;  /* 0x000000ffff047224 */ /* 0x00afe200078e00ff */
[----:B--2---:R-:W1:Y:S01]  /*2910*/  I2F.U32.RP R8, UR6 ;  /* 0x0000000600087d06 */ /* 0x004e620008209000 */
        /* <DEDUP_REMOVED lines=18> */
.L_x_31:
[----:B-1-3--:R-:W-:Y:S01]  /*2a40*/  IMAD.MOV.U32 R5, RZ, RZ, R13 ;  /* 0x000000ffff057224 */ /* 0x00afe200078e000d */
[----:B------:R-:W-:Y:S01]  /*2a50*/  MOV R8, 0x2a80 ;  /* 0x00002a8000087802 */ /* 0x000fe20000000f00 */
[----:B------:R-:W-:-:S07]  /*2a60*/  IMAD.MOV.U32 R4, RZ, RZ, RZ ;  /* 0x000000ffff047224 */ /* 0x000fce00078e00ff */
[----:B0-----:R-:W-:Y:S05]  /*2a70*/  CALL.REL.NOINC `($__internal_0_$__cuda_sm20_rem_u64) ;  /* 0x0000005000147944 */ /* 0x001fea0003c00000 */
[----:B------:R-:W-:-:S04]  /*2a80*/  ISETP.NE.U32.AND P0, PT, R5, RZ, PT ;  /* 0x000000ff0500720c */ /* 0x000fc80003f05070 */
[----:B------:R-:W-:-:S13]  /*2a90*/  ISETP.NE.AND.EX P0, PT, R4, RZ, PT, P0 ;  /* 0x000000ff0400720c */ /* 0x000fda0003f05300 */
.L_x_32:
[C---:B------:R-:W-:Y:S01]  /*2aa0*/  LEA R18, P1, R13.reuse, R2, 0x3 ;  /* 0x000000020d127211 */ /* 0x040fe200078218ff */
[C---:B0-----:R-:W-:Y:S01]  /*2ab0*/  IMAD.WIDE R24, R13.reuse, 0x8, R20 ;  /* 0x000000080d187825 */ /* 0x041fe200078e0214 */
[----:B------:R-:W0:Y:S01]  /*2ac0*/  @P0 LDC.U8 R10, c[0x0][0x3b0] ;  /* 0x0000ec00ff0a0b82 */ /* 0x000e220000000000 */
[----:B------:R-:W1:Y:S01]  /*2ad0*/  LDCU UR6, c[0x0][0x3ac] ;  /* 0x00007580ff0677ac */ /* 0x000e620008000800 */
[----:B------:R-:W-:Y:S02]  /*2ae0*/  LEA.HI.X R19, R13, R0, RZ, 0x3, P1 ;  /* 0x000000000d137211 */ /* 0x000fe400008f1cff */
[----:B------:R-:W2:Y:S04]  /*2af0*/  @P0 LDG.E.64 R4, desc[UR10][R24.64+-0x8] ;  /* 0xfffff80a18040981 */ /* 0x000ea8000c1e1b00 */
[----:B------:R-:W2:Y:S01]  /*2b00*/  @P0 LDG.E.64 R8, desc[UR10][R18.64] ;  /* 0x0000000a12080981 */ /* 0x000ea2000c1e1b00 */
        /* <DEDUP_REMOVED lines=9> */
[----:B------:R-:W-:-:S06]  /*2ba0*/  @!P3 SEL R15, R5, R9, P2 ;  /* 0x00000009050fb207 */ /* 0x000fcc0001000000 */
[----:B------:R-:W2:Y:S01]  /*2bb0*/  @!P0 LDG.E.64 R14, desc[UR10][R18.64] ;  /* 0x0000000a120e8981 */ /* 0x000ea2000c1e1b00 */
[----:B-1----:R-:W-:Y:S01]  /*2bc0*/  UISETP.NE.AND.EX UP0, UPT, UR6, URZ, UPT, !UPT ;  /* 0x000000ff0600728c */ /* 0x002fe2000bf053f0 */
        /* <DEDUP_REMOVED lines=24> */
.L_x_33:
[----:B------:R-:W-:Y:S01]  /*2d50*/  IMAD.MOV.U32 R5, RZ, RZ, R9 ;  /* 0x000000ffff057224 */ /* 0x000fe200078e0009 */
[----:B------:R-:W-:Y:S01]  /*2d60*/  MOV R8, 0x2d90 ;  /* 0x00002d9000087802 */ /* 0x000fe20000000f00 */
[----:B------:R-:W-:-:S07]  /*2d70*/  IMAD.MOV.U32 R4, RZ, RZ, RZ ;  /* 0x000000ffff047224 */ /* 0x000fce00078e00ff */
[----:B0-----:R-:W-:Y:S05]  /*2d80*/  CALL.REL.NOINC `($__internal_0_$__cuda_sm20_rem_u64) ;  /* 0x0000004c00507944 */ /* 0x001fea0003c00000 */
[----:B------:R-:W-:-:S04]  /*2d90*/  ISETP.NE.U32.AND P0, PT, R5, RZ, PT ;  /* 0x000000ff0500720c */ /* 0x000fc80003f05070 */
[----:B------:R-:W-:-:S13]  /*2da0*/  ISETP.NE.AND.EX P0, PT, R4, RZ, PT, P0 ;  /* 0x000000ff0400720c */ /* 0x000fda0003f05300 */
.L_x_34:
        /* <DEDUP_REMOVED lines=17> */
.L_x_30:
[----:B------:R-:W4:Y:S02]  /*2ec0*/  LDCU UR6, c[0x0][0x394] ;  /* 0x00007280ff0677ac */ /* 0x000f240008000800 */
[----:B----4-:R-:W-:-:S04]  /*2ed0*/  ULOP3.LUT UR6, UR6, 0x1, URZ, 0xc0, !UPT ;  /* 0x0000000106067892 */ /* 0x010fc8000f8ec0ff */
[----:B------:R-:W-:-:S09]  /*2ee0*/  UISETP.NE.U32.AND UP0, UPT, UR6, 0x1, UPT ;  /* 0x000000010600788c */ /* 0x000fd2000bf05070 */
[----:B------:R-:W-:Y:S05]  /*2ef0*/  BRA.U UP0, `(.L_x_2) ;  /* 0x0000000100d07547 */ /* 0x000fea000b800000 */
[----:B------:R-:W4:Y:S02]  /*2f00*/  LDCU UR6, c[0x0][0x3ac] ;  /* 0x00007580ff0677ac */ /* 0x000f240008000800 */
[----:B----4-:R-:W-:-:S09]  /*2f10*/  UISETP.NE.U32.AND UP0, UPT, UR6, URZ, UPT ;  /* 0x000000ff0600728c */ /* 0x010fd2000bf05070 */
[----:B------:R-:W-:Y:S05]  /*2f20*/  BRA.U UP0, `(.L_x_35) ;  /* 0x0000000100547547 */ /* 0x000fea000b800000 */
[----:B------:R-:W4:Y:S01]  /*2f30*/  LDCU UR6, c[0x0][0x3a8] ;  /* 0x00007500ff0677ac */ /* 0x000f220008000800 */
[----:B-123--:R-:W-:Y:S01]  /*2f40*/  IMAD.MOV.U32 R4, RZ, RZ, RZ ;  /* 0x000000ffff047224 */ /* 0x00efe200078e00ff */
[----:B----4-:R-:W1:Y:S01]  /*2f50*/  I2F.U32.RP R8, UR6 ;  /* 0x0000000600087d06 */ /* 0x010e620008209000 */
        /* <DEDUP_REMOVED lines=18> */
.L_x_35:
[----:B-123--:R-:W-:Y:S01]  /*3080*/  IMAD.MOV.U32 R5, RZ, RZ, R13 ;  /* 0x000000ffff057224 */ /* 0x00efe200078e000d */
[----:B------:R-:W-:Y:S01]  /*3090*/  MOV R8, 0x30c0 ;  /* 0x000030c000087802 */ /* 0x000fe20000000f00 */
[----:B------:R-:W-:-:S07]  /*30a0*/  IMAD.MOV.U32 R4, RZ, RZ, RZ ;  /* 0x000000ffff047224 */ /* 0x000fce00078e00ff */
[----:B0-----:R-:W-:Y:S05]  /*30b0*/  CALL.REL.NOINC `($__internal_0_$__cuda_sm20_rem_u64) ;  /* 0x0000004800847944 */ /* 0x001fea0003c00000 */
[----:B------:R-:W-:-:S04]  /*30c0*/  ISETP.NE.U32.AND P0, PT, R5, RZ, PT ;  /* 0x000000ff0500720c */ /* 0x000fc80003f05070 */
[----:B------:R-:W-:-:S13]  /*30d0*/  ISETP.NE.AND.EX P0, PT, R4, RZ, PT, P0 ;  /* 0x000000ff0400720c */ /* 0x000fda0003f05300 */
.L_x_36:
[C---:B------:R-:W-:Y:S01]  /*30e0*/  LEA R8, P1, R13.reuse, R2, 0x3 ;  /* 0x000000020d087211 */ /* 0x040fe200078218ff */
[C---:B------:R-:W-:Y:S01]  /*30f0*/  IMAD.WIDE R4, R13.reuse, 0x8, R20 ;  /* 0x000000080d047825 */ /* 0x040fe200078e0214 */
[----:B0-----:R-:W0:Y:S02]  /*3100*/  @P0 LDC.U8 R14, c[0x0][0x3b0] ;  /* 0x0000ec00ff0e0b82 */ /* 0x001e240000000000 */
        /* <DEDUP_REMOVED lines=15> */
[----:B------:R-:W2:Y:S02]  /*3200*/  @!P0 LDG.E.64 R10, desc[UR10][R8.64] ;  /* 0x0000000a080a8981 */ /* 0x000ea4000c1e1b00 */
[----:B--2---:R-:W-:Y:S02]  /*3210*/  IMAD.MOV.U32 R8, RZ, RZ, R10 ;  /* 0x000000ffff087224 */ /* 0x004fe400078e000a */
[----:B------:R-:W-:-:S05]  /*3220*/  IMAD.MOV.U32 R9, RZ, RZ, R11 ;  /* 0x000000ffff097224 */ /* 0x000fca00078e000b */
[----:B------:R4:W-:Y:S02]  /*3230*/  STG.E.64 desc[UR10][R4.64], R8 ;  /* 0x0000000804007986 */ /* 0x0009e4000c101b0a */
.L_x_2:
[C---:B------:R-:W-:Y:S01]  /*3240*/  IMAD.SHL.U32 R10, R7.reuse, 0x8, RZ ;  /* 0x00000008070a7824 */ /* 0x040fe200078e00ff */
[----:B------:R-:W-:Y:S01]  /*3250*/  SHF.L.U64.HI R11, R7, 0x3, R6 ;  /* 0x00000003070b7819 */ /* 0x000fe20000010206 */
[----:B------:R-:W5:Y:S03]  /*3260*/  LDCU.64 UR12, c[0x0][0x3a0] ;  /* 0x00007400ff0c77ac */ /* 0x000f660008000a00 */
[----:B-1234-:R-:W-:Y:S01]  /*3270*/  IADD3 R4, P0, PT, R10, R2, RZ ;  /* 0x000000020a047210 */ /* 0x01efe20007f1e0ff */
[C---:B------:R-:W-:Y:S01]  /*3280*/  IMAD.SHL.U32 R19, R3.reuse, 0x8, RZ ;  /* 0x0000000803137824 */ /* 0x040fe200078e00ff */
[----:B0-----:R-:W-:Y:S01]  /*3290*/  SHF.L.U64.HI R24, R3, 0x3, R16 ;  /* 0x0000000303187819 */ /* 0x001fe20000010210 */
[----:B------:R-:W0:Y:S02]  /*32a0*/  LDCU UR6, c[0x0][0x394] ;  /* 0x00007280ff0677ac */ /* 0x000e240008000800 */
[----:B------:R-:W-:-:S06]  /*32b0*/  IMAD.X R5, R11, 0x1, R0, P0 ;  /* 0x000000010b057824 */ /* 0x000fcc00000e0600 */
[----:B------:R-:W2:Y:S01]  /*32c0*/  LDG.E.64 R4, desc[UR10][R4.64] ;  /* 0x0000000a04047981 */ /* 0x000ea2000c1e1b00 */
[----:B-----5:R-:W-:-:S04]  /*32d0*/  IADD3 R16, P0, PT, R19, UR12, RZ ;  /* 0x0000000c13107c10 */ /* 0x020fc8000ff1e0ff */
[----:B------:R-:W-:Y:S02]  /*32e0*/  IADD3.X R13, PT, PT, R24, UR13, RZ, P0, !PT ;  /* 0x0000000d180d7c10 */ /* 0x000fe400087fe4ff */
[----:B------:R-:W-:Y:S01]  /*32f0*/  IADD3 R8, P0, PT, R10, R16, RZ ;  /* 0x000000100a087210 */ /* 0x000fe20007f1e0ff */
[----:B0-----:R-:W-:Y:S02]  /*3300*/  UISETP.GE.U32.AND UP0, UPT, UR6, 0x2, UPT ;  /* 0x000000020600788c */ /* 0x001fe4000bf06070 */
[----:B------:R-:W-:Y:S02]  /*3310*/  USHF.R.S32.HI UR8, URZ, 0x1f, UR6 ;  /* 0x0000001fff087899 */ /* 0x000fe40008011406 */
[----:B------:R-:W-:-:S05]  /*3320*/  IMAD.X R9, R11, 0x1, R13, P0 ;  /* 0x000000010b097824 */ /* 0x000fca00000e060d */
[----:B--2---:R0:W-:Y:S01]  /*3330*/  STG.E.64 desc[UR10][R8.64], R4 ;  /* 0x0000000408007986 */ /* 0x0041e2000c101b0a */
[----:B------:R-:W-:Y:S05]  /*3340*/  BRA.U !UP0, `(.L_x_37) ;  /* 0x0000003108987547 */ /* 0x000fea000b800000 */
[----:B------:R-:W-:Y:S01]  /*3350*/  UIADD3 UR7, UP0, UPT, UR6, -0x2, URZ ;  /* 0xfffffffe06077890 */ /* 0x000fe2000ff1e0ff */
[----:B------:R-:W-:Y:S01]  /*3360*/  IMAD.MOV.U32 R18, RZ, RZ, 0x1 ;  /* 0x00000001ff127424 */ /* 0x000fe200078e00ff */
[----:B------:R-:W-:Y:S01]  /*3370*/  UIADD3 UR6, UP1, UPT, UR6, -0x1, URZ ;  /* 0xffffffff06067890 */ /* 0x000fe2000ff3e0ff */
[----:B------:R-:W-:Y:S01]  /*3380*/  IMAD.MOV.U32 R17, RZ, RZ, RZ ;  /* 0x000000ffff117224 */ /* 0x000fe200078e00ff */
[----:B------:R-:W-:Y:S02]  /*3390*/  UIADD3.X UR9, UPT, UPT, UR8, -0x1, URZ, UP0, !UPT ;  /* 0xffffffff08097890 */ /* 0x000fe400087fe4ff */
[----:B------:R-:W-:-:S04]  /*33a0*/  UISETP.GE.U32.AND UP0, UPT, UR7, 0x7, UPT ;  /* 0x000000070700788c */ /* 0x000fc8000bf06070 */
[----:B------:R-:W-:-:S09]  /*33b0*/  UISETP.GE.U32.AND.EX UP0, UPT, UR9, URZ, UPT, UP0 ;  /* 0x000000ff0900728c */ /* 0x000fd2000bf06100 */
[----:B------:R-:W-:Y:S05]  /*33c0*/  BRA.U !UP0, `(.L_x_38) ;  /* 0x0000001908647547 */ /* 0x000fea000b800000 */
[----:B------:R-:W1:Y:S01]  /*33d0*/  LDCU.128 UR16, c[0x0][0x380] ;  /* 0x00007000ff1077ac */ /* 0x000e620008000c00 */
[----:B0-----:R-:W-:Y:S01]  /*33e0*/  IMAD.WIDE R4, R3, 0x8, R10 ;  /* 0x0000000803047825 */ /* 0x001fe200078e020a */
[----:B------:R-:W0:Y:S03]  /*33f0*/  LDCU UR14, c[0x0][0x3ac] ;  /* 0x00007580ff0e77ac */ /* 0x000e260008000800 */
[----:B------:R-:W-:Y:S01]  /*3400*/  IMAD.MOV.U32 R18, RZ, RZ, 0x1 ;  /* 0x00000001ff127424 */ /* 0x000fe200078e00ff */
[----:B------:R-:W-:Y:S01]  /*3410*/  IADD3 R9, P0, PT, R4, -0x20, RZ ;  /* 0xffffffe004097810 */ /* 0x000fe20007f1e0ff */
[----:B------:R-:W-:Y:S01]  /*3420*/  IMAD.MOV.U32 R17, RZ, RZ, RZ ;  /* 0x000000ffff117224 */ /* 0x000fe200078e00ff */
[----:B------:R-:W2:Y:S02]  /*3430*/  LDCU UR15, c[0x0][0x3a8] ;  /* 0x00007500ff0f77ac */ /* 0x000ea40008000800 */
[----:B------:R-:W-:-:S02]  /*3440*/  IADD3.X R4, PT, PT, R5, -0x1, RZ, P0, !PT ;  /* 0xffffffff05047810 */ /* 0x000fc400007fe4ff */
[----:B------:R-:W-:Y:S01]  /*3450*/  IADD3 R26, P0, PT, R7, -0x7, RZ ;  /* 0xfffffff9071a7810 */ /* 0x000fe20007f1e0ff */
[----:B------:R-:W-:-:S03]  /*3460*/  UIADD3.X UR9, UPT, UPT, UR8, -0x1, URZ, UP1, !UPT ;  /* 0xffffffff08097890 */ /* 0x000fc60008ffe4ff */
[----:B------:R-:W-:Y:S02]  /*3470*/  IADD3.X R25, PT, PT, R6, -0x1, RZ, P0, !PT ;  /* 0xffffffff06197810 */ /* 0x000fe400007fe4ff */
[C---:B-1----:R-:W-:Y:S02]  /*3480*/  IADD3 R32, P1, PT, R9.reuse, UR18, RZ ;  /* 0x0000001209207c10 */ /* 0x042fe4000ff3e0ff */
[C---:B------:R-:W-:Y:S02]  /*3490*/  IADD3 R30, P2, PT, R9.reuse, UR16, RZ ;  /* 0x00000010091e7c10 */ /* 0x040fe4000ff5e0ff */
[----:B------:R-:W-:Y:S02]  /*34a0*/  IADD3 R9, P3, PT, R9, UR12, RZ ;  /* 0x0000000c09097c10 */ /* 0x000fe4000ff7e0ff */
[C---:B------:R-:W-:Y:S02]  /*34b0*/  IADD3.X R33, PT, PT, R4.reuse, UR19, RZ, P1, !PT ;  /* 0x0000001304217c10 */ /* 0x040fe40008ffe4ff */
[----:B------:R-:W-:-:S02]  /*34c0*/  IADD3.X R31, PT, PT, R4, UR17, RZ, P2, !PT ;  /* 0x00000011041f7c10 */ /* 0x000fc400097fe4ff */
[----:B0-2---:R-:W-:-:S07]  /*34d0*/  IADD3.X R10, PT, PT, R4, UR13, RZ, P3, !PT ;  /* 0x0000000d040a7c10 */ /* 0x005fce0009ffe4ff */
.L_x_55:
[C---:B------:R-:W-:Y:S01]  /*34e0*/  IADD3 R8, P0, PT, R26.reuse, 0x7, RZ ;  /* 0x000000071a087810 */ /* 0x040fe20007f1e0ff */
[----:B01----:R-:W-:Y:S01]  /*34f0*/  IMAD.MOV.U32 R28, RZ, RZ, R9 ;  /* 0x000000ffff1c7224 */ /* 0x003fe200078e0009 */
[----:B------:R-:W-:Y:S01]  /*3500*/  IADD3 R34, P1, PT, R26, 0x6, RZ ;  /* 0x000000061a227810 */ /* 0x000fe20007f3e0ff */
[----:B------:R-:W-:Y:S02]  /*3510*/  IMAD.MOV.U32 R29, RZ, RZ, R10 ;  /* 0x000000ffff1d7224 */ /* 0x000fe400078e000a */
[--C-:B------:R-:W-:Y:S02]  /*3520*/  IMAD.X R4, RZ, RZ, R25.reuse, P0 ;  /* 0x000000ffff047224 */ /* 0x100fe400000e0619 */
[----:B------:R-:W-:-:S03]  /*3530*/  IMAD.X R27, RZ, RZ, R25, P1 ;  /* 0x000000ffff1b7224 */ /* 0x000fc600008e0619 */
[----:B------:R-:W-:-:S04]  /*3540*/  LOP3.LUT R5, R4, UR14, RZ, 0xfc, !PT ;  /* 0x0000000e04057c12 */ /* 0x000fc8000f8efcff */
[----:B------:R-:W-:-:S13]  /*3550*/  ISETP.NE.U32.AND P0, PT, R5, RZ, PT ;  /* 0x000000ff0500720c */ /* 0x000fda0003f05070 */
[----:B------:R-:W-:Y:S05]  /*3560*/  @P0 BRA `(.L_x_39) ;  /* 0x0000000000500947 */ /* 0x000fea0003800000 */
        /* <DEDUP_REMOVED lines=20> */
.L_x_39:
[----:B------:R-:W-:Y:S01]  /*36b0*/  IMAD.MOV.U32 R5, RZ, RZ, R8 ;  /* 0x000000ffff057224 */ /* 0x000fe200078e0008 */
[----:B------:R-:W-:-:S07]  /*36c0*/  MOV R8, 0x36e0 ;  /* 0x000036e000087802 */ /* 0x000fce0000000f00 */
[----:B------:R-:W-:Y:S05]  /*36d0*/  CALL.REL.NOINC `($__internal_0_$__cuda_sm20_rem_u64) ;  /* 0x0000004000fc7944 */ /* 0x000fea0003c00000 */
[----:B------:R-:W-:-:S04]  /*36e0*/  ISETP.NE.U32.AND P0, PT, R5, RZ, PT ;  /* 0x000000ff0500720c */ /* 0x000fc80003f05070 */
[----:B------:R-:W-:-:S13]  /*36f0*/  ISETP.NE.AND.EX P0, PT, R4, RZ, PT, P0 ;  /* 0x000000ff0400720c */ /* 0x000fda0003f05300 */
.L_x_40:
[----:B------:R-:W2:Y:S01]  /*3700*/  @P0 LDG.E.64 R8, desc[UR10][R28.64+0x20] ;  /* 0x0000200a1c080981 */ /* 0x000ea2000c1e1b00 */
[----:B------:R-:W0:Y:S03]  /*3710*/  @P0 LDC.U8 R10, c[0x0][0x3b0] ;  /* 0x0000ec00ff0a0b82 */ /* 0x000e260000000000 */
[----:B------:R-:W2:Y:S04]  /*3720*/  @P0 LDG.E.64 R4, desc[UR10][R32.64+0x18] ;  /* 0x0000180a20040981 */ /* 0x000ea8000c1e1b00 */
[----:B------:R-:W3:Y:S01]  /*3730*/  @!P0 LDG.E.64 R14, desc[UR10][R30.64+0x18] ;  /* 0x0000180a1e0e8981 */ /* 0x000ee2000c1e1b00 */
        /* <DEDUP_REMOVED lines=9> */
[----:B------:R-:W-:Y:S02]  /*37d0*/  @!P3 SEL R11, R9, R5, P2 ;  /* 0x00000005090bb207 */ /* 0x000fe40001000000 */
[----:B------:R-:W-:Y:S01]  /*37e0*/  LOP3.LUT R4, R27, UR14, RZ, 0xfc, !PT ;  /* 0x0000000e1b047c12 */ /* 0x000fe2000f8efcff */
[----:B------:R-:W-:Y:S02]  /*37f0*/  @P0 IMAD.MOV.U32 R14, RZ, RZ, R10 ;  /* 0x000000ffff0e0224 */ /* 0x000fe400078e000a */
[----:B------:R-:W-:Y:S01]  /*3800*/  @P0 IMAD.MOV.U32 R15, RZ, RZ, R11 ;  /* 0x000000ffff0f0224 */ /* 0x000fe200078e000b */
[----:B------:R-:W-:-:S04]  /*3810*/  ISETP.NE.U32.AND P0, PT, R4, RZ, PT ;  /* 0x000000ff0400720c */ /* 0x000fc80003f05070 */
[----:B---3--:R0:W-:Y:S09]  /*3820*/  STG.E.64 desc[UR10][R28.64+0x18], R14 ;  /* 0x0000180e1c007986 */ /* 0x0081f2000c101b0a */
        /* <DEDUP_REMOVED lines=21> */
.L_x_41:
[----:B------:R-:W-:Y:S01]  /*3980*/  IMAD.MOV.U32 R5, RZ, RZ, R34 ;  /* 0x000000ffff057224 */ /* 0x000fe200078e0022 */
[----:B------:R-:W-:Y:S01]  /*3990*/  MOV R8, 0x39c0 ;  /* 0x000039c000087802 */ /* 0x000fe20000000f00 */
[----:B------:R-:W-:-:S07]  /*39a0*/  IMAD.MOV.U32 R4, RZ, RZ, R27 ;  /* 0x000000ffff047224 */ /* 0x000fce00078e001b */
[----:B0-----:R-:W-:Y:S05]  /*39b0*/  CALL.REL.NOINC `($__internal_0_$__cuda_sm20_rem_u64) ;  /* 0x0000004000447944 */ /* 0x001fea0003c00000 */
[----:B------:R-:W-:-:S04]  /*39c0*/  ISETP.NE.U32.AND P0, PT, R5, RZ, PT ;  /* 0x000000ff0500720c */ /* 0x000fc80003f05070 */
[----:B------:R-:W-:-:S13]  /*39d0*/  ISETP.NE.AND.EX P0, PT, R4, RZ, PT, P0 ;  /* 0x000000ff0400720c */ /* 0x000fda0003f05300 */
.L_x_42:
        /* <DEDUP_REMOVED lines=15> */
[----:B------:R-:W-:-:S05]  /*3ad0*/  IADD3 R8, P0, PT, R26, 0x5, RZ ;  /* 0x000000051a087810 */ /* 0x000fca0007f1e0ff */
[----:B------:R-:W-:-:S05]  /*3ae0*/  IMAD.X R9, RZ, RZ, R25, P0 ;  /* 0x000000ffff097224 */ /* 0x000fca00000e0619 */
        /* <DEDUP_REMOVED lines=24> */
.L_x_43:
[----:B------:R-:W-:Y:S01]  /*3c70*/  IMAD.MOV.U32 R5, RZ, RZ, R8 ;  /* 0x000000ffff057224 */ /* 0x000fe200078e0008 */
[----:B------:R-:W-:Y:S01]  /*3c80*/  MOV R8, 0x3cb0 ;  /* 0x00003cb000087802 */ /* 0x000fe20000000f00 */
[----:B------:R-:W-:-:S07]  /*3c90*/  IMAD.MOV.U32 R4, RZ, RZ, R9 ;  /* 0x000000ffff047224 */ /* 0x000fce00078e0009 */
[----:B0-----:R-:W-:Y:S05]  /*3ca0*/  CALL.REL.NOINC `($__internal_0_$__cuda_sm20_rem_u64) ;  /* 0x0000003c00887944 */ /* 0x001fea0003c00000 */
[----:B------:R-:W-:-:S04]  /*3cb0*/  ISETP.NE.U32.AND P0, PT, R5, RZ, PT ;  /* 0x000000ff0500720c */ /* 0x000fc80003f05070 */
[----:B------:R-:W-:-:S13]  /*3cc0*/  ISETP.NE.AND.EX P0, PT, R4, RZ, PT, P0 ;  /* 0x000000ff0400720c */ /* 0x000fda0003f05300 */
.L_x_44:
        /* <DEDUP_REMOVED lines=41> */
.L_x_45:
[----:B------:R-:W-:Y:S01]  /*3f60*/  IMAD.MOV.U32 R5, RZ, RZ, R8 ;  /* 0x000000ffff057224 */ /* 0x000fe200078e0008 */
[----:B------:R-:W-:Y:S01]  /*3f70*/  MOV R8, 0x3fa0 ;  /* 0x00003fa000087802 */ /* 0x000fe20000000f00 */
[----:B------:R-:W-:-:S07]  /*3f80*/  IMAD.MOV.U32 R4, RZ, RZ, R9 ;  /* 0x000000ffff047224 */ /* 0x000fce00078e0009 */
[----:B0-----:R-:W-:Y:S05]  /*3f90*/  CALL.REL.NOINC `($__internal_0_$__cuda_sm20_rem_u64) ;  /* 0x0000003800cc7944 */ /* 0x001fea0003c00000 */
[----:B------:R-:W-:-:S04]  /*3fa0*/  ISETP.NE.U32.AND P0, PT, R5, RZ, PT ;  /* 0x000000ff0500720c */ /* 0x000fc80003f05070 */
[----:B------:R-:W-:-:S13]  /*3fb0*/  ISETP.NE.AND.EX P0, PT, R4, RZ, PT, P0 ;  /* 0x000000ff0400720c */ /* 0x000fda0003f05300 */
.L_x_46:
        /* <DEDUP_REMOVED lines=41> */
.L_x_47:
[----:B------:R-:W-:Y:S01]  /*4250*/  IMAD.MOV.U32 R5, RZ, RZ, R8 ;  /* 0x000000ffff057224 */ /* 0x000fe200078e0008 */
[----:B------:R-:W-:Y:S01]  /*4260*/  MOV R8, 0x4290 ;  /* 0x0000429000087802 */ /* 0x000fe20000000f00 */
[----:B------:R-:W-:-:S07]  /*4270*/  IMAD.MOV.U32 R4, RZ, RZ, R9 ;  /* 0x000000ffff047224 */ /* 0x000fce00078e0009 */
[----:B0-----:R-:W-:Y:S05]  /*4280*/  CALL.REL.NOINC `($__internal_0_$__cuda_sm20_rem_u64) ;  /* 0x0000003800107944 */ /* 0x001fea0003c00000 */
[----:B------:R-:W-:-:S04]  /*4290*/  ISETP.NE.U32.AND P0, PT, R5, RZ, PT ;  /* 0x000000ff0500720c */ /* 0x000fc80003f05070 */
[----:B------:R-:W-:-:S13]  /*42a0*/  ISETP.NE.AND.EX P0, PT, R4, RZ, PT, P0 ;  /* 0x000000ff0400720c */ /* 0x000fda0003f05300 */
.L_x_48:
        /* <DEDUP_REMOVED lines=41> */
.L_x_49:
[----:B------:R-:W-:Y:S01]  /*4540*/  IMAD.MOV.U32 R5, RZ, RZ, R8 ;  /* 0x000000ffff057224 */ /* 0x000fe200078e0008 */
[----:B------:R-:W-:Y:S01]  /*4550*/  MOV R8, 0x4580 ;  /* 0x0000458000087802 */ /* 0x000fe20000000f00 */
[----:B------:R-:W-:-:S07]  /*4560*/  IMAD.MOV.U32 R4, RZ, RZ, R9 ;  /* 0x000000ffff047224 */ /* 0x000fce00078e0009 */
[----:B0-----:R-:W-:Y:S05]  /*4570*/  CALL.REL.NOINC `($__internal_0_$__cuda_sm20_rem_u64) ;  /* 0x0000003400547944 */ /* 0x001fea0003c00000 */
[----:B------:R-:W-:-:S04]  /*4580*/  ISETP.NE.U32.AND P0, PT, R5, RZ, PT ;  /* 0x000000ff0500720c */ /* 0x000fc80003f05070 */
[----:B------:R-:W-:-:S13]  /*4590*/  ISETP.NE.AND.EX P0, PT, R4, RZ, PT, P0 ;  /* 0x000000ff0400720c */ /* 0x000fda0003f05300 */
.L_x_50:
        /* <DEDUP_REMOVED lines=41> */
.L_x_51:
[----:B------:R-:W-:Y:S01]  /*4830*/  IMAD.MOV.U32 R5, RZ, RZ, R8 ;  /* 0x000000ffff057224 */ /* 0x000fe200078e0008 */
[----:B------:R-:W-:Y:S01]  /*4840*/  MOV R8, 0x4870 ;  /* 0x0000487000087802 */ /* 0x000fe20000000f00 */
[----:B------:R-:W-:-:S07]  /*4850*/  IMAD.MOV.U32 R4, RZ, RZ, R9 ;  /* 0x000000ffff047224 */ /* 0x000fce00078e0009 */
[----:B0-----:R-:W-:Y:S05]  /*4860*/  CALL.REL.NOINC `($__internal_0_$__cuda_sm20_rem_u64) ;  /* 0x0000003000987944 */ /* 0x001fea0003c00000 */
[----:B------:R-:W-:-:S04]  /*4870*/  ISETP.NE.U32.AND P0, PT, R5, RZ, PT ;  /* 0x000000ff0500720c */ /* 0x000fc80003f05070 */
[----:B------:R-:W-:-:S13]  /*4880*/  ISETP.NE.AND.EX P0, PT, R4, RZ, PT, P0 ;  /* 0x000000ff0400720c */ /* 0x000fda0003f05300 */
.L_x_52:
        /* <DEDUP_REMOVED lines=39> */
.L_x_53:
[----:B------:R-:W-:Y:S01]  /*4b00*/  IMAD.MOV.U32 R5, RZ, RZ, R26 ;  /* 0x000000ffff057224 */ /* 0x000fe200078e001a */
[----:B------:R-:W-:Y:S01]  /*4b10*/  MOV R8, 0x4b40 ;  /* 0x00004b4000087802 */ /* 0x000fe20000000f00 */
[----:B------:R-:W-:-:S07]  /*4b20*/  IMAD.MOV.U32 R4, RZ, RZ, R25 ;  /* 0x000000ffff047224 */ /* 0x000fce00078e0019 */
[----:B0-----:R-:W-:Y:S05]  /*4b30*/  CALL.REL.NOINC `($__internal_0_$__cuda_sm20_rem_u64) ;  /* 0x0000002c00e47944 */ /* 0x001fea0003c00000 */
[----:B------:R-:W-:-:S04]  /*4b40*/  ISETP.NE.U32.AND P0, PT, R5, RZ, PT ;  /* 0x000000ff0500720c */ /* 0x000fc80003f05070 */
[----:B------:R-:W-:-:S13]  /*4b50*/  ISETP.NE.AND.EX P0, PT, R4, RZ, PT, P0 ;  /* 0x000000ff0400720c */ /* 0x000fda0003f05300 */
.L_x_54:
        /* <DEDUP_REMOVED lines=14> */
[----:B------:R1:W2:Y:S01]  /*4c40*/  @!P0 LDG.E.64 R4, desc[UR10][R30.64+-0x20] ;  /* 0xffffe00a1e048981 */ /* 0x0002a2000c1e1b00 */
[----:B------:R-:W-:Y:S01]  /*4c50*/  ULOP3.LUT UR7, UR6, 0xfffffff8, URZ, 0xc0, !UPT ;  /* 0xfffffff806077892 */ /* 0x000fe2000f8ec0ff */
[----:B------:R-:W-:Y:S02]  /*4c60*/  IADD3 R18, P0, PT, R18, 0x8, RZ ;  /* 0x0000000812127810 */ /* 0x000fe40007f1e0ff */
[----:B------:R-:W-:Y:S02]  /*4c70*/  IADD3 R32, P2, PT, R32, -0x40, RZ ;  /* 0xffffffc020207810 */ /* 0x000fe40007f5e0ff */
[----:B------:R-:W-:Y:S01]  /*4c80*/  IADD3 R9, P4, PT, R28, -0x40, RZ ;  /* 0xffffffc01c097810 */ /* 0x000fe20007f9e0ff */
[----:B------:R-:W-:Y:S01]  /*4c90*/  IMAD.X R17, RZ, RZ, R17, P0 ;  /* 0x000000ffff117224 */ /* 0x000fe200000e0611 */
[----:B------:R-:W-:Y:S02]  /*4ca0*/  IADD3 R8, P1, PT, R18, -UR7, RZ ;  /* 0x8000000712087c10 */ /* 0x000fe4000ff3e0ff */
[----:B-1----:R-:W-:-:S02]  /*4cb0*/  IADD3 R30, P3, PT, R30, -0x40, RZ ;  /* 0xffffffc01e1e7810 */ /* 0x002fc40007f7e0ff */
[----:B------:R-:W-:Y:S02]  /*4cc0*/  ISETP.NE.U32.AND P0, PT, R8, 0x1, PT ;  /* 0x000000010800780c */ /* 0x000fe40003f05070 */
[----:B------:R-:W-:Y:S02]  /*4cd0*/  IADD3.X R8, PT, PT, R17, ~UR9, RZ, P1, !PT ;  /* 0x8000000911087c10 */ /* 0x000fe40008ffe4ff */
[----:B------:R-:W-:Y:S02]  /*4ce0*/  IADD3 R26, P1, PT, R26, -0x8, RZ ;  /* 0xfffffff81a1a7810 */ /* 0x000fe40007f3e0ff */
[----:B------:R-:W-:Y:S02]  /*4cf0*/  ISETP.NE.AND.EX P0, PT, R8, RZ, PT, P0 ;  /* 0x000000ff0800720c */ /* 0x000fe40003f05300 */
[----:B------:R-:W-:Y:S02]  /*4d00*/  IADD3.X R33, PT, PT, R33, -0x1, RZ, P2, !PT ;  /* 0xffffffff21217810 */ /* 0x000fe400017fe4ff */
[----:B------:R-:W-:-:S02]  /*4d10*/  IADD3.X R31, PT, PT, R31, -0x1, RZ, P3, !PT ;  /* 0xffffffff1f1f7810 */ /* 0x000fc40001ffe4ff */
[----:B------:R-:W-:Y:S02]  /*4d20*/  IADD3.X R10, PT, PT, R29, -0x1, RZ, P4, !PT ;  /* 0xffffffff1d0a7810 */ /* 0x000fe400027fe4ff */
[----:B------:R-:W-:Y:S01]  /*4d30*/  IADD3.X R25, PT, PT, R25, -0x1, RZ, P1, !PT ;  /* 0xffffffff19197810 */ /* 0x000fe20000ffe4ff */
[----:B--2---:R1:W-:Y:S04]  /*4d40*/  STG.E.64 desc[UR10][R28.64+-0x20], R4 ;  /* 0xffffe0041c007986 */ /* 0x0043e8000c101b0a */
[----:B------:R-:W-:Y:S05]  /*4d50*/  @P0 BRA `(.L_x_55) ;  /* 0xffffffe400e00947 */ /* 0x000fea000383ffff */
.L_x_38:
[----:B------:R-:W-:-:S04]  /*4d60*/  ULOP3.LUT UR7, UR6, 0x7, URZ, 0xc0, !UPT ;  /* 0x0000000706077892 */ /* 0x000fc8000f8ec0ff */
[----:B------:R-:W-:-:S04]  /*4d70*/  UISETP.NE.U32.AND UP0, UPT, UR7, URZ, UPT ;  /* 0x000000ff0700728c */ /* 0x000fc8000bf05070 */
[----:B------:R-:W-:-:S09]  /*4d80*/  UISETP.NE.AND.EX UP0, UPT, URZ, URZ, UPT, UP0 ;  /* 0x000000ffff00728c */ /* 0x000fd2000bf05300 */
[----:B------:R-:W-:Y:S05]  /*4d90*/  BRA.U !UP0, `(.L_x_37) ;  /* 0x0000001908047547 */ /* 0x000fea000b800000 */
[----:B------:R-:W2:Y:S01]  /*4da0*/  LDCU.64 UR14, c[0x0][0x388] ;  /* 0x00007100ff0e77ac */ /* 0x000ea20008000a00 */
[----:B------:R-:W-:Y:S02]  /*4db0*/  UISETP.GE.U32.AND UP0, UPT, UR7, 0x4, UPT ;  /* 0x000000040700788c */ /* 0x000fe4000bf06070 */
[----:B------:R-:W-:Y:S02]  /*4dc0*/  ULOP3.LUT UR12, UR6, 0x3, URZ, 0xc0, !UPT ;  /* 0x00000003060c7892 */ /* 0x000fe4000f8ec0ff */
[----:B------:R-:W-:Y:S01]  /*4dd0*/  UISETP.GE.U32.AND.EX UP0, UPT, URZ, URZ, UPT, UP0 ;  /* 0x000000ffff00728c */ /* 0x000fe2000bf06100 */
[----:B--2---:R-:W-:-:S04]  /*4de0*/  IADD3 R19, P0, PT, R19, UR14, RZ ;  /* 0x0000000e13137c10 */ /* 0x004fc8000ff1e0ff */
[----:B------:R-:W-:-:S04]  /*4df0*/  IADD3.X R24, PT, PT, R24, UR15, RZ, P0, !PT ;  /* 0x0000000f18187c10 */ /* 0x000fc800087fe4ff */
[----:B------:R-:W-:Y:S05]  /*4e00*/  BRA.U !UP0, `(.L_x_56) ;  /* 0x0000000d08287547 */ /* 0x000fea000b800000 */
[----:B------:R-:W2:Y:S01]  /*4e10*/  LDCU UR7, c[0x0][0x3ac] ;  /* 0x00007580ff0777ac */ /* 0x000ea20008000800 */
[----:B------:R-:W-:-:S05]  /*4e20*/  IADD3 R26, P0, PT, R7, -R18, RZ ;  /* 0x80000012071a7210 */ /* 0x000fca0007f1e0ff */
[----:B------:R-:W-:Y:S01]  /*4e30*/  IMAD.X R25, R6, 0x1, ~R17, P0 ;  /* 0x0000000106197824 */ /* 0x000fe200000e0e11 */
[----:B0-----:R-:W-:-:S05]  /*4e40*/  IADD3 R9, P0, PT, R26, 0x1, RZ ;  /* 0x000000011a097810 */ /* 0x001fca0007f1e0ff */
[----:B-1----:R-:W-:-:S05]  /*4e50*/  IMAD.X R4, RZ, RZ, R25, P0 ;  /* 0x000000ffff047224 */ /* 0x002fca00000e0619 */
[----:B--2---:R-:W-:-:S04]  /*4e60*/  LOP3.LUT R5, R4, UR7, RZ, 0xfc, !PT ;  /* 0x0000000704057c12 */ /* 0x004fc8000f8efcff */
[----:B------:R-:W-:-:S13]  /*4e70*/  ISETP.NE.U32.AND P0, PT, R5, RZ, PT ;  /* 0x000000ff0500720c */ /* 0x000fda0003f05070 */
[----:B------:R-:W-:Y:S05]  /*4e80*/  @P0 BRA `(.L_x_57) ;  /* 0x0000000000540947 */ /* 0x000fea0003800000 */
[----:B------:R-:W0:Y:S01]  /*4e90*/  LDCU UR7, c[0x0][0x3a8] ;  /* 0x00007500ff0777ac */ /* 0x000e220008000800 */
[----:B------:R-:W-:Y:S01]  /*4ea0*/  IMAD.MOV.U32 R4, RZ, RZ, RZ ;  /* 0x000000ffff047224 */ /* 0x000fe200078e00ff */
[----:B0-----:R-:W0:Y:S01]  /*4eb0*/  I2F.U32.RP R8, UR7 ;  /* 0x0000000700087d06 */ /* 0x001e220008209000 */
[----:B------:R-:W-:-:S07]  /*4ec0*/  ISETP.NE.U32.AND P1, PT, RZ, UR7, PT ;  /* 0x00000007ff007c0c */ /* 0x000fce000bf25070 */
        /* <DEDUP_REMOVED lines=17> */
.L_x_57:
[----:B------:R-:W-:Y:S01]  /*4fe0*/  IMAD.MOV.U32 R5, RZ, RZ, R9 ;  /* 0x000000ffff057224 */ /* 0x000fe200078e0009 */
[----:B------:R-:W-:-:S07]  /*4ff0*/  MOV R8, 0x5010 ;  /* 0x0000501000087802 */ /* 0x000fce0000000f00 */
[----:B------:R-:W-:Y:S05]  /*5000*/  CALL.REL.NOINC `($__internal_0_$__cuda_sm20_rem_u64) ;  /* 0x0000002800b07944 */ /* 0x000fea0003c00000 */
[----:B------:R-:W-:-:S04]  /*5010*/  ISETP.NE.U32.AND P0, PT, R5, RZ, PT ;  /* 0x000000ff0500720c */ /* 0x000fc80003f05070 */
[----:B------:R-:W-:-:S13]  /*5020*/  ISETP.NE.AND.EX P0, PT, R4, RZ, PT, P0 ;  /* 0x000000ff0400720c */ /* 0x000fda0003f05300 */
.L_x_58:
[C---:B------:R-:W-:Y:S01]  /*5030*/  IMAD.SHL.U32 R33, R26.reuse, 0x8, RZ ;  /* 0x000000081a217824 */ /* 0x040fe200078e00ff */
[----:B------:R-:W-:Y:S01]  /*5040*/  SHF.L.U64.HI R11, R26, 0x3, R25 ;  /* 0x000000031a0b7819 */ /* 0x000fe20000010219 */
[----:B------:R-:W0:Y:S01]  /*5050*/  @P0 LDC.U8 R10, c[0x0][0x3b0] ;  /* 0x0000ec00ff0a0b82 */ /* 0x000e220000000000 */
[----:B------:R-:W1:Y:S02]  /*5060*/  LDCU UR7, c[0x0][0x3ac] ;  /* 0x00007580ff0777ac */ /* 0x000e640008000800 */
[C---:B------:R-:W-:Y:S02]  /*5070*/  IADD3 R30, P1, PT, R33.reuse, R16, RZ ;  /* 0x00000010211e7210 */ /* 0x040fe40007f3e0ff */
[----:B------:R-:W-:-:S03]  /*5080*/  IADD3 R28, P2, PT, R33, R19, RZ ;  /* 0x00000013211c7210 */ /* 0x000fc60007f5e0ff */
[C---:B------:R-:W-:Y:S02]  /*5090*/  IMAD.X R31, R11.reuse, 0x1, R13, P1 ;  /* 0x000000010b1f7824 */ /* 0x040fe400008e060d */
[----:B------:R-:W-:-:S03]  /*50a0*/  IMAD.X R29, R11, 0x1, R24, P2 ;  /* 0x000000010b1d7824 */ /* 0x000fc600010e0618 */
        /* <DEDUP_REMOVED lines=9> */
[-C--:B------:R-:W-:Y:S02]  /*5140*/  @P0 SEL R15, R9, R5.reuse, P1 ;  /* 0x00000005090f0207 */ /* 0x080fe40000800000 */
[----:B------:R-:W-:Y:S02]  /*5150*/  IADD3 R32, P1, PT, R33, R2, RZ ;  /* 0x0000000221207210 */ /* 0x000fe40007f3e0ff */
[----:B------:R-:W-:Y:S02]  /*5160*/  @!P3 SEL R14, R8, R4, P2 ;  /* 0x00000004080eb207 */ /* 0x000fe40001000000 */
[----:B------:R-:W-:Y:S01]  /*5170*/  @!P3 SEL R15, R9, R5, P2 ;  /* 0x00000005090fb207 */ /* 0x000fe20001000000 */
[----:B------:R-:W-:-:S05]  /*5180*/  IMAD.X R33, R11, 0x1, R0, P1 ;  /* 0x000000010b217824 */ /* 0x000fca00008e0600 */
[----:B------:R-:W2:Y:S01]  /*5190*/  @!P0 LDG.E.64 R14, desc[UR10][R32.64] ;  /* 0x0000000a200e8981 */ /* 0x000ea2000c1e1b00 */
[----:B-1----:R-:W-:-:S04]  /*51a0*/  LOP3.LUT R4, R25, UR7, RZ, 0xfc, !PT ;  /* 0x0000000719047c12 */ /* 0x002fc8000f8efcff */
[----:B------:R-:W-:Y:S01]  /*51b0*/  ISETP.NE.U32.AND P0, PT, R4, RZ, PT ;  /* 0x000000ff0400720c */ /* 0x000fe20003f05070 */
[----:B--2---:R0:W-:-:S12]  /*51c0*/  STG.E.64 desc[UR10][R30.64], R14 ;  /* 0x0000000e1e007986 */ /* 0x0041d8000c101b0a */
[----:B------:R-:W-:Y:S05]  /*51d0*/  @P0 BRA `(.L_x_59) ;  /* 0x0000000000540947 */ /* 0x000fea0003800000 */
        /* <DEDUP_REMOVED lines=21> */
.L_x_59:
[----:B------:R-:W-:Y:S01]  /*5330*/  IMAD.MOV.U32 R5, RZ, RZ, R26 ;  /* 0x000000ffff057224 */ /* 0x000fe200078e001a */
[----:B------:R-:W-:Y:S01]  /*5340*/  MOV R8, 0x5370 ;  /* 0x0000537000087802 */ /* 0x000fe20000000f00 */
[----:B------:R-:W-:-:S07]  /*5350*/  IMAD.MOV.U32 R4, RZ, RZ, R25 ;  /* 0x000000ffff047224 */ /* 0x000fce00078e0019 */
[----:B0-----:R-:W-:Y:S05]  /*5360*/  CALL.REL.NOINC `($__internal_0_$__cuda_sm20_rem_u64) ;  /* 0x0000002400d87944 */ /* 0x001fea0003c00000 */
[----:B------:R-:W-:-:S04]  /*5370*/  ISETP.NE.U32.AND P0, PT, R5, RZ, PT ;  /* 0x000000ff0500720c */ /* 0x000fc80003f05070 */
[----:B------:R-:W-:-:S13]  /*5380*/  ISETP.NE.AND.EX P0, PT, R4, RZ, PT, P0 ;  /* 0x000000ff0400720c */ /* 0x000fda0003f05300 */
.L_x_60:
        /* <DEDUP_REMOVED lines=18> */
[----:B---3--:R-:W-:-:S04]  /*54b0*/  LOP3.LUT R4, R9, UR7, RZ, 0xfc, !PT ;  /* 0x0000000709047c12 */ /* 0x008fc8000f8efcff */
        /* <DEDUP_REMOVED lines=24> */
.L_x_61:
[----:B------:R-:W-:Y:S01]  /*5640*/  IMAD.MOV.U32 R5, RZ, RZ, R8 ;  /* 0x000000ffff057224 */ /* 0x000fe200078e0008 */
[----:B------:R-:W-:Y:S01]  /*5650*/  MOV R8, 0x5680 ;  /* 0x0000568000087802 */ /* 0x000fe20000000f00 */
[----:B------:R-:W-:-:S07]  /*5660*/  IMAD.MOV.U32 R4, RZ, RZ, R9 ;  /* 0x000000ffff047224 */ /* 0x000fce00078e0009 */
[----:B0-----:R-:W-:Y:S05]  /*5670*/  CALL.REL.NOINC `($__internal_0_$__cuda_sm20_rem_u64) ;  /* 0x0000002400147944 */ /* 0x001fea0003c00000 */
[----:B------:R-:W-:-:S04]  /*5680*/  ISETP.NE.U32.AND P0, PT, R5, RZ, PT ;  /* 0x000000ff0500720c */ /* 0x000fc80003f05070 */
[----:B------:R-:W-:-:S13]  /*5690*/  ISETP.NE.AND.EX P0, PT, R4, RZ, PT, P0 ;  /* 0x000000ff0400720c */ /* 0x000fda0003f05300 */
.L_x_62:
        /* <DEDUP_REMOVED lines=43> */
.L_x_63:
[----:B------:R-:W-:Y:S01]  /*5950*/  IMAD.MOV.U32 R5, RZ, RZ, R26 ;  /* 0x000000ffff057224 */ /* 0x000fe200078e001a */
[----:B------:R-:W-:Y:S01]  /*5960*/  MOV R8, 0x5990 ;  /* 0x0000599000087802 */ /* 0x000fe20000000f00 */
[----:B------:R-:W-:-:S07]  /*5970*/  IMAD.MOV.U32 R4, RZ, RZ, R25 ;  /* 0x000000ffff047224 */ /* 0x000fce00078e0019 */
[----:B0-----:R-:W-:Y:S05]  /*5980*/  CALL.REL.NOINC `($__internal_0_$__cuda_sm20_rem_u64) ;  /* 0x0000002000507944 */ /* 0x001fea0003c00000 */
[----:B------:R-:W-:-:S04]  /*5990*/  ISETP.NE.U32.AND P0, PT, R5, RZ, PT ;  /* 0x000000ff0500720c */ /* 0x000fc80003f05070 */
[----:B------:R-:W-:-:S13]  /*59a0*/  ISETP.NE.AND.EX P0, PT, R4, RZ, PT, P0 ;  /* 0x000000ff0400720c */ /* 0x000fda0003f05300 */
.L_x_64:
        /* <DEDUP_REMOVED lines=13> */
[----:B------:R-:W-:-:S05]  /*5a80*/  IADD3 R18, P0, PT, R18, 0x4, RZ ;  /* 0x0000000412127810 */ /* 0x000fca0007f1e0ff */
[----:B------:R-:W-:Y:S01]  /*5a90*/  IMAD.X R17, RZ, RZ, R17, P0 ;  /* 0x000000ffff117224 */ /* 0x000fe200000e0611 */
[----:B--2---:R2:W-:Y:S07]  /*5aa0*/  STG.E.64 desc[UR10][R30.64+-0x18], R4 ;  /* 0xffffe8041e007986 */ /* 0x0045ee000c101b0a */
.L_x_56:
[----:B------:R-:W-:-:S04]  /*5ab0*/  UISETP.NE.U32.AND UP0, UPT, UR12, URZ, UPT ;  /* 0x000000ff0c00728c */ /* 0x000fc8000bf05070 */
[----:B------:R-:W-:-:S09]  /*5ac0*/  UISETP.NE.AND.EX UP0, UPT, URZ, URZ, UPT, UP0 ;  /* 0x000000ffff00728c */ /* 0x000fd2000bf05300 */
[----:B------:R-:W-:Y:S05]  /*5ad0*/  BRA.U !UP0, `(.L_x_37) ;  /* 0x0000000908b47547 */ /* 0x000fea000b800000 */
[----:B------:R-:W-:-:S04]  /*5ae0*/  UISETP.NE.U32.AND UP0, UPT, UR12, 0x1, UPT ;  /* 0x000000010c00788c */ /* 0x000fc8000bf05070 */
[----:B------:R-:W-:-:S09]  /*5af0*/  UISETP.NE.AND.EX UP0, UPT, URZ, URZ, UPT, UP0 ;  /* 0x000000ffff00728c */ /* 0x000fd2000bf05300 */
[----:B------:R-:W-:Y:S05]  /*5b00*/  BRA.U !UP0, `(.L_x_65) ;  /* 0x0000000508a07547 */ /* 0x000fea000b800000 */
[----:B------:R-:W3:Y:S01]  /*5b10*/  LDCU UR7, c[0x0][0x3ac] ;  /* 0x00007580ff0777ac */ /* 0x000ee20008000800 */
[----:B------:R-:W-:-:S05]  /*5b20*/  IADD3 R26, P0, PT, R7, -R18, RZ ;  /* 0x80000012071a7210 */ /* 0x000fca0007f1e0ff */
[----:B------:R-:W-:Y:S01]  /*5b30*/  IMAD.X R25, R6, 0x1, ~R17, P0 ;  /* 0x0000000106197824 */ /* 0x000fe200000e0e11 */
[----:B0-----:R-:W-:-:S05]  /*5b40*/  IADD3 R9, P0, PT, R26, 0x1, RZ ;  /* 0x000000011a097810 */ /* 0x001fca0007f1e0ff */
[----:B-12---:R-:W-:-:S05]  /*5b50*/  IMAD.X R4, RZ, RZ, R25, P0 ;  /* 0x000000ffff047224 */ /* 0x006fca00000e0619 */
[----:B---3--:R-:W-:-:S04]  /*5b60*/  LOP3.LUT R5, R4, UR7, RZ, 0xfc, !PT ;  /* 0x0000000704057c12 */ /* 0x008fc8000f8efcff */
        /* <DEDUP_REMOVED lines=23> */
.L_x_66:
[----:B------:R-:W-:Y:S01]  /*5ce0*/  IMAD.MOV.U32 R5, RZ, RZ, R9 ;  /* 0x000000ffff057224 */ /* 0x000fe200078e0009 */
[----:B------:R-:W-:-:S07]  /*5cf0*/  MOV R8, 0x5d10 ;  /* 0x00005d1000087802 */ /* 0x000fce0000000f00 */
[----:B------:R-:W-:Y:S05]  /*5d00*/  CALL.REL.NOINC `($__internal_0_$__cuda_sm20_rem_u64) ;  /* 0x0000001c00707944 */ /* 0x000fea0003c00000 */
[----:B------:R-:W-:-:S04]  /*5d10*/  ISETP.NE.U32.AND P0, PT, R5, RZ, PT ;  /* 0x000000ff0500720c */ /* 0x000fc80003f05070 */
[----:B------:R-:W-:-:S13]  /*5d20*/  ISETP.NE.AND.EX P0, PT, R4, RZ, PT, P0 ;  /* 0x000000ff0400720c */ /* 0x000fda0003f05300 */
.L_x_67:
        /* <DEDUP_REMOVED lines=48> */
.L_x_68:
[----:B------:R-:W-:Y:S01]  /*6030*/  IMAD.MOV.U32 R5, RZ, RZ, R26 ;  /* 0x000000ffff057224 */ /* 0x000fe200078e001a */
[----:B------:R-:W-:Y:S01]  /*6040*/  MOV R8, 0x6070 ;  /* 0x0000607000087802 */ /* 0x000fe20000000f00 */
[----:B------:R-:W-:-:S07]  /*6050*/  IMAD.MOV.U32 R4, RZ, RZ, R25 ;  /* 0x000000ffff047224 */ /* 0x000fce00078e0019 */
[----:B0-----:R-:W-:Y:S05]  /*6060*/  CALL.REL.NOINC `($__internal_0_$__cuda_sm20_rem_u64) ;  /* 0x0000001800987944 */ /* 0x001fea0003c00000 */
[----:B------:R-:W-:-:S04]  /*6070*/  ISETP.NE.U32.AND P0, PT, R5, RZ, PT ;  /* 0x000000ff0500720c */ /* 0x000fc80003f05070 */
[----:B------:R-:W-:-:S13]  /*6080*/  ISETP.NE.AND.EX P0, PT, R4, RZ, PT, P0 ;  /* 0x000000ff0400720c */ /* 0x000fda0003f05300 */
.L_x_69:
        /* <DEDUP_REMOVED lines=16> */
.L_x_65:
[----:B------:R-:W-:-:S04]  /*6190*/  ULOP3.LUT UR7, UR6, 0x1, URZ, 0xc0, !UPT ;  /* 0x0000000106077892 */ /* 0x000fc8000f8ec0ff */
[----:B------:R-:W-:-:S04]  /*61a0*/  UISETP.NE.U32.AND UP0, UPT, UR7, 0x1, UPT ;  /* 0x000000010700788c */ /* 0x000fc8000bf05070 */
[----:B------:R-:W-:-:S09]  /*61b0*/  UISETP.NE.U32.AND.EX UP0, UPT, URZ, URZ, UPT, UP0 ;  /* 0x000000ffff00728c */ /* 0x000fd2000bf05100 */
[----:B------:R-:W-:Y:S05]  /*61c0*/  BRA.U UP0, `(.L_x_37) ;  /* 0x0000000100f87547 */ /* 0x000fea000b800000 */
[----:B------:R-:W4:Y:S01]  /*61d0*/  LDCU UR7, c[0x0][0x3ac] ;  /* 0x00007580ff0777ac */ /* 0x000f220008000800 */
[----:B------:R-:W-:-:S05]  /*61e0*/  IADD3 R18, P0, PT, R7, -R18, RZ ;  /* 0x8000001207127210 */ /* 0x000fca0007f1e0ff */
[----:B------:R-:W-:Y:S01]  /*61f0*/  IMAD.X R17, R6, 0x1, ~R17, P0 ;  /* 0x0000000106117824 */ /* 0x000fe200000e0e11 */
[----:B0-----:R-:W-:-:S05]  /*6200*/  IADD3 R9, P0, PT, R18, 0x1, RZ ;  /* 0x0000000112097810 */ /* 0x001fca0007f1e0ff */
[----:B-123--:R-:W-:-:S05]  /*6210*/  IMAD.X R4, RZ, RZ, R17, P0 ;  /* 0x000000ffff047224 */ /* 0x00efca00000e0611 */
[----:B----4-:R-:W-:-:S04]  /*6220*/  LOP3.LUT R5, R4, UR7, RZ, 0xfc, !PT ;  /* 0x0000000704057c12 */ /* 0x010fc8000f8efcff */
        /* <DEDUP_REMOVED lines=23> */
.L_x_70:
[----:B------:R-:W-:Y:S01]  /*63a0*/  IMAD.MOV.U32 R5, RZ, RZ, R9 ;  /* 0x000000ffff057224 */ /* 0x000fe200078e0009 */
[----:B------:R-:W-:-:S07]  /*63b0*/  MOV R8, 0x63d0 ;  /* 0x000063d000087802 */ /* 0x000fce0000000f00 */
[----:B------:R-:W-:Y:S05]  /*63c0*/  CALL.REL.NOINC `($__internal_0_$__cuda_sm20_rem_u64) ;  /* 0x0000001400c07944 */ /* 0x000fea0003c00000 */
[----:B------:R-:W-:-:S04]  /*63d0*/  ISETP.NE.U32.AND P0, PT, R5, RZ, PT ;  /* 0x000000ff0500720c */ /* 0x000fc80003f05070 */
[----:B------:R-:W-:-:S13]  /*63e0*/  ISETP.NE.AND.EX P0, PT, R4, RZ, PT, P0 ;  /* 0x000000ff0400720c */ /* 0x000fda0003f05300 */
.L_x_71:
[C---:B------:R-:W-:Y:S01]  /*63f0*/  IMAD.SHL.U32 R25, R18.reuse, 0x8, RZ ;  /* 0x0000000812197824 */ /* 0x040fe200078e00ff */
[----:B------:R-:W-:Y:S01]  /*6400*/  SHF.L.U64.HI R15, R18, 0x3, R17 ;  /* 0x00000003120f7819 */ /* 0x000fe20000010211 */
[----:B------:R-:W0:Y:S03]  /*6410*/  @P0 LDC.U8 R10, c[0x0][0x3b0] ;  /* 0x0000ec00ff0a0b82 */ /* 0x000e260000000000 */
[C---:B------:R-:W-:Y:S02]  /*6420*/  @P0 IADD3 R8, P2, PT, R25.reuse, R19, RZ ;  /* 0x0000001319080210 */ /* 0x040fe40007f5e0ff */
[----:B------:R-:W-:-:S03]  /*6430*/  IADD3 R16, P1, PT, R25, R16, RZ ;  /* 0x0000001019107210 */ /* 0x000fc60007f3e0ff */
[C---:B------:R-:W-:Y:S02]  /*6440*/  @P0 IMAD.X R9, R15.reuse, 0x1, R24, P2 ;  /* 0x000000010f090824 */ /* 0x040fe400010e0618 */
[----:B------:R-:W-:-:S04]  /*6450*/  IMAD.X R17, R15, 0x1, R13, P1 ;  /* 0x000000010f117824 */ /* 0x000fc800008e060d */
        /* <DEDUP_REMOVED lines=12> */
[----:B------:R-:W-:Y:S01]  /*6520*/  @!P0 IADD3 R2, P1, PT, R25, R2, RZ ;  /* 0x0000000219028210 */ /* 0x000fe20007f3e0ff */
[----:B------:R-:W-:Y:S02]  /*6530*/  @P0 IMAD.MOV.U32 R8, RZ, RZ, R10 ;  /* 0x000000ffff080224 */ /* 0x000fe400078e000a */
[----:B------:R-:W-:Y:S02]  /*6540*/  @P0 IMAD.MOV.U32 R9, RZ, RZ, R11 ;  /* 0x000000ffff090224 */ /* 0x000fe400078e000b */
[----:B------:R-:W-:-:S02]  /*6550*/  @!P0 IMAD.X R5, R15, 0x1, R0, P1 ;  /* 0x000000010f058824 */ /* 0x000fc400008e0600 */
[----:B------:R-:W-:-:S05]  /*6560*/  @!P0 IMAD.MOV.U32 R4, RZ, RZ, R2 ;  /* 0x000000ffff048224 */ /* 0x000fca00078e0002 */
[----:B------:R-:W2:Y:S02]  /*6570*/  @!P0 LDG.E.64 R8, desc[UR10][R4.64] ;  /* 0x0000000a04088981 */ /* 0x000ea4000c1e1b00 */
[----:B--2---:R-:W-:Y:S02]  /*6580*/  IMAD.MOV.U32 R4, RZ, RZ, R8 ;  /* 0x000000ffff047224 */ /* 0x004fe400078e0008 */
[----:B------:R-:W-:-:S05]  /*6590*/  IMAD.MOV.U32 R5, RZ, RZ, R9 ;  /* 0x000000ffff057224 */ /* 0x000fca00078e0009 */
[----:B------:R4:W-:Y:S02]  /*65a0*/  STG.E.64 desc[UR10][R16.64], R4 ;  /* 0x0000000410007986 */ /* 0x0009e4000c101b0a */
.L_x_37:
[----:B------:R-:W5:Y:S02]  /*65b0*/  LDCU UR9, c[0x0][0x394] ;  /* 0x00007280ff0977ac */ /* 0x000f640008000800 */
[----:B-----5:R-:W-:-:S13]  /*65c0*/  ISETP.NE.AND P0, PT, RZ, UR9, PT ;  /* 0x00000009ff007c0c */ /* 0x020fda000bf05270 */
[----:B------:R-:W-:Y:S05]  /*65d0*/  @!P0 EXIT ;  /* 0x000000000000894d */ /* 0x000fea0003800000 */
[----:B0-----:R-:W0:Y:S01]  /*65e0*/  LDC.64 R8, c[0x0][0x3a8] ;  /* 0x0000ea00ff087b82 */ /* 0x001e220000000a00 */
[----:B------:R-:W-:Y:S01]  /*65f0*/  UISETP.GE.U32.AND UP0, UPT, UR9, 0x4, UPT ;  /* 0x000000040900788c */ /* 0x000fe2000bf06070 */
[----:B-1234-:R-:W-:Y:S01]  /*6600*/  LOP3.LUT R5, RZ, R22, RZ, 0x33, !PT ;  /* 0x00000016ff057212 */ /* 0x01efe200078e33ff */
[----:B------:R-:W-:Y:S01]  /*6610*/  UMOV UR6, URZ ;  /* 0x000000ff00067c82 */ /* 0x000fe20008000000 */
[----:B------:R-:W-:Y:S01]  /*6620*/  LEA R4, P2, R7, R20, 0x3 ;  /* 0x0000001407047211 */ /* 0x000fe200078418ff */
[----:B------:R-:W-:Y:S01]  /*6630*/  UMOV UR7, URZ ;  /* 0x000000ff00077c82 */ /* 0x000fe20008000000 */
[----:B------:R-:W-:Y:S02]  /*6640*/  LOP3.LUT R22, RZ, R23, RZ, 0x33, !PT ;  /* 0x00000017ff167212 */ /* 0x000fe400078e33ff */
[----:B0-----:R-:W-:Y:S02]  /*6650*/  IADD3 R0, P0, P1, R5, UR9, R8 ;  /* 0x0000000905007c10 */ /* 0x001fe4000f91e008 */
[----:B------:R-:W-:-:S02]  /*6660*/  LEA.HI.X R5, R7, R21, R6, 0x3, P2 ;  /* 0x0000001507057211 */ /* 0x000fc400010f1c06 */
[--C-:B------:R-:W-:Y:S02]  /*6670*/  SHF.R.U64 R2, R8, 0x1, R9.reuse ;  /* 0x0000000108027819 */ /* 0x100fe40000001209 */
[--C-:B------:R-:W-:Y:S02]  /*6680*/  IADD3.X R6, PT, PT, R22, UR8, R9.reuse, P0, P1 ;  /* 0x0000000816067c10 */ /* 0x100fe400087e2409 */
[----:B------:R-:W-:Y:S01]  /*6690*/  SHF.R.U32.HI R7, RZ, 0x1, R9 ;  /* 0x00000001ff077819 */ /* 0x000fe20000011609 */
[----:B------:R-:W-:Y:S06]  /*66a0*/  BRA.U !UP0, `(.L_x_72) ;  /* 0x0000000d08a87547 */ /* 0x000fec000b800000 */
[----:B------:R-:W0:Y:S01]  /*66b0*/  LDCU.64 UR4, c[0x0][0x398] ;  /* 0x00007300ff0477ac */ /* 0x000e220008000a00 */
[----:B------:R-:W1:Y:S01]  /*66c0*/  LDC R14, c[0x0][0x394] ;  /* 0x0000e500ff0e7b82 */ /* 0x000e620000000800 */
[C---:B------:R-:W-:Y:S01]  /*66d0*/  SHF.L.U64.HI R13, R2.reuse, 0x3, R7 ;  /* 0x00000003020d7819 */ /* 0x040fe20000010207 */
[C---:B------:R-:W-:Y:S01]  /*66e0*/  IMAD.SHL.U32 R12, R2.reuse, 0x8, RZ ;  /* 0x00000008020c7824 */ /* 0x040fe200078e00ff */
[----:B------:R-:W2:Y:S01]  /*66f0*/  LDCU.64 UR6, c[0x0][0x3a0] ;  /* 0x00007400ff0677ac */ /* 0x000ea20008000a00 */
[----:B------:R-:W-:Y:S01]  /*6700*/  IMAD.MOV.U32 R10, RZ, RZ, 0x10 ;  /* 0x00000010ff0a7424 */ /* 0x000fe200078e00ff */
[----:B------:R-:W-:Y:S01]  /*6710*/  IADD3 R15, P0, PT, R2, 0x3, RZ ;  /* 0x00000003020f7810 */ /* 0x000fe20007f1e0ff */
[----:B------:R-:W-:Y:S01]  /*6720*/  IMAD.MOV.U32 R11, RZ, RZ, 0x0 ;  /* 0x00000000ff0b7424 */ /* 0x000fe200078e00ff */
[----:B------:R-:W3:Y:S01]  /*6730*/  LDCU.64 UR12, c[0x0][0x388] ;  /* 0x00007100ff0c77ac */ /* 0x000ee20008000a00 */
[C---:B------:R-:W-:Y:S01]  /*6740*/  IMAD.WIDE R8, R3.reuse, 0x8, R12 ;  /* 0x0000000803087825 */ /* 0x040fe200078e020c */
[----:B------:R-:W4:Y:S03]  /*6750*/  LDCU.U8 UR14, c[0x0][0x3b0] ;  /* 0x00007600ff0e77ac */ /* 0x000f260008000000 */
[----:B------:R-:W-:-:S04]  /*6760*/  IMAD.WIDE R10, R3, 0x8, R10 ;  /* 0x00000008030a7825 */ /* 0x000fc800078e020a */
[----:B------:R-:W-:Y:S01]  /*6770*/  IMAD.X R17, RZ, RZ, R7, P0 ;  /* 0x000000ffff117224 */ /* 0x000fe200000e0607 */
[----:B0-----:R-:W-:Y:S01]  /*6780*/  IADD3 R8, P1, PT, R8, UR4, RZ ;  /* 0x0000000408087c10 */ /* 0x001fe2000ff3e0ff */
[----:B------:R-:W-:Y:S01]  /*6790*/  UMOV UR4, URZ ;  /* 0x000000ff00047c82 */ /* 0x000fe20008000000 */
[----:B--2---:R-:W-:Y:S01]  /*67a0*/  IADD3 R16, P3, P4, R10, UR6, -R12 ;  /* 0x000000060a107c10 */ /* 0x004fe2000fc7e80c */
[----:B------:R-:W-:Y:S01]  /*67b0*/  ULOP3.LUT UR6, UR9, 0xfffffffc, URZ, 0xc0, !UPT ;  /* 0xfffffffc09067892 */ /* 0x000fe2000f8ec0ff */
[----:B------:R-:W-:Y:S02]  /*67c0*/  IADD3 R8, P2, PT, R8, 0x10, RZ ;  /* 0x0000001008087810 */ /* 0x000fe40007f5e0ff */
[----:B---3--:R-:W-:Y:S02]  /*67d0*/  IADD3 R10, P5, PT, R10, UR12, RZ ;  /* 0x0000000c0a0a7c10 */ /* 0x008fe4000ffbe0ff */
[C---:B------:R-:W-:Y:S01]  /*67e0*/  IADD3.X R19, PT, PT, R11.reuse, UR7, ~R13, P3, P4 ;  /* 0x000000070b137c10 */ /* 0x040fe20009fe8c0d */
[----:B------:R-:W-:Y:S01]  /*67f0*/  UMOV UR7, UR8 ;  /* 0x0000000800077c82 */ /* 0x000fe20008000000 */
[----:B------:R-:W-:-:S02]  /*6800*/  IADD3.X R11, PT, PT, R11, UR13, RZ, P5, !PT ;  /* 0x0000000d0b0b7c10 */ /* 0x000fc4000affe4ff */
[----:B------:R-:W-:Y:S01]  /*6810*/  IADD3.X R9, PT, PT, RZ, UR5, R9, P2, P1 ;  /* 0x00000005ff097c10 */ /* 0x000fe200097e2409 */
[----:B----4-:R-:W-:-:S06]  /*6820*/  UMOV UR5, URZ ;  /* 0x000000ff00057c82 */ /* 0x010fcc0008000000 */
.L_x_84:
[----:B------:R-:W-:Y:S01]  /*6830*/  IMAD.U32 R12, RZ, RZ, UR5 ;  /* 0x00000005ff0c7e24 */ /* 0x000fe2000f8e00ff */
[----:B------:R-:W-:-:S04]  /*6840*/  ISETP.LE.U32.AND P0, PT, R2, UR4, PT ;  /* 0x0000000402007c0c */ /* 0x000fc8000bf03070 */
[----:B------:R-:W-:-:S13]  /*6850*/  ISETP.GE.U32.AND.EX P0, PT, R12, R7, PT, P0 ;  /* 0x000000070c00720c */ /* 0x000fda0003f06100 */
[----:B------:R-:W2:Y:S04]  /*6860*/  @!P0 LDG.E.64 R12, desc[UR10][R8.64+-0x10] ;  /* 0xfffff00a080c8981 */ /* 0x000ea8000c1e1b00 */
[----:B--2---:R0:W-:Y:S02]  /*6870*/  @!P0 STG.E.64 desc[UR10][R10.64+-0x10], R12 ;  /* 0xfffff00c0a008986 */ /* 0x0041e4000c101b0a */
[----:B0-----:R-:W-:Y:S02]  /*6880*/  IMAD.MOV.U32 R12, RZ, RZ, R16 ;  /* 0x000000ffff0c7224 */ /* 0x001fe400078e0010 */
[----:B------:R-:W-:Y:S01]  /*6890*/  IMAD.MOV.U32 R13, RZ, RZ, R19 ;  /* 0x000000ffff0d7224 */ /* 0x000fe200078e0013 */
[----:B------:R-:W-:Y:S06]  /*68a0*/  @!P0 BRA `(.L_x_73) ;  /* 0x0000000000a48947 */ /* 0x000fec0003800000 */
[----:B------:R-:W-:-:S04]  /*68b0*/  IADD3 R19, P1, PT, R15, -0x3, RZ ;  /* 0xfffffffd0f137810 */ /* 0x000fc80007f3e0ff */
[----:B-1----:R-:W-:Y:S02]  /*68c0*/  ISETP.GE.U32.AND P0, PT, R19, R14, PT ;  /* 0x0000000e1300720c */ /* 0x002fe40003f06070 */
[----:B------:R-:W-:-:S04]  /*68d0*/  IADD3.X R21, PT, PT, R17, -0x1, RZ, P1, !PT ;  /* 0xffffffff11157810 */ /* 0x000fc80000ffe4ff */
[----:B------:R-:W-:-:S13]  /*68e0*/  ISETP.GE.U32.AND.EX P0, PT, R21, UR8, PT, P0 ;  /* 0x0000000815007c0c */ /* 0x000fda000bf06100 */
[----:B------:R-:W-:Y:S05]  /*68f0*/  @!P0 BRA `(.L_x_74) ;  /* 0x0000000000548947 */ /* 0x000fea0003800000 */
[----:B------:R-:W-:-:S04]  /*6900*/  ISETP.GE.U32.AND P0, PT, R19, R0, PT ;  /* 0x000000001300720c */ /* 0x000fc80003f06070 */
[----:B------:R-:W-:-:S13]  /*6910*/  ISETP.GE.U32.AND.EX P0, PT, R21, R6, PT, P0 ;  /* 0x000000061500720c */ /* 0x000fda0003f06100 */
[----:B------:R-:W2:Y:S01]  /*6920*/  @!P0 LDG.E.64 R18, desc[UR10][R4.64] ;  /* 0x0000000a04128981 */ /* 0x000ea2000c1e1b00 */
[----:B------:R-:W0:Y:S03]  /*6930*/  @!P0 LDC.U8 R16, c[0x0][0x3b0] ;  /* 0x0000ec00ff108b82 */ /* 0x000e260000000000 */
[----:B------:R-:W2:Y:S01]  /*6940*/  @!P0 LDG.E.64 R20, desc[UR10][R12.64+-0x10] ;  /* 0xfffff00a0c148981 */ /* 0x000ea2000c1e1b00 */
[----:B0-----:R-:W-:-:S04]  /*6950*/  @!P0 PRMT R16, R16, 0x8880, RZ ;  /* 0x0000888010108816 */ /* 0x001fc800000000ff */
[----:B------:R-:W-:Y:S02]  /*6960*/  ISETP.NE.OR P3, PT, R16, RZ, P0 ;  /* 0x000000ff1000720c */ /* 0x000fe40000765670 */
[CC--:B--2---:R-:W-:Y:S02]  /*6970*/  @!P0 ISETP.GT.U32.AND P1, PT, R18.reuse, R20.reuse, PT ;  /* 0x000000141200820c */ /* 0x0c4fe40003f24070 */
[CC--:B------:R-:W-:Y:S02]  /*6980*/  @!P0 ISETP.LT.U32.AND P2, PT, R18.reuse, R20.reuse, PT ;  /* 0x000000141200820c */ /* 0x0c0fe40003f41070 */
[CC--:B------:R-:W-:Y:S02]  /*6990*/  @!P0 ISETP.GT.U32.AND.EX P1, PT, R19.reuse, R21.reuse, PT, P1 ;  /* 0x000000151300820c */ /* 0x0c0fe40003f24110 */
[----:B------:R-:W-:Y:S02]  /*69a0*/  @!P0 ISETP.LT.U32.AND.EX P2, PT, R19, R21, PT, P2 ;  /* 0x000000151300820c */ /* 0x000fe40003f41120 */
[----:B------:R-:W-:-:S02]  /*69b0*/  @!P0 SEL R16, R18, R20, P1 ;  /* 0x0000001412108207 */ /* 0x000fc40000800000 */
[CC--:B------:R-:W-:Y:S02]  /*69c0*/  @!P0 SEL R23, R19.reuse, R21.reuse, P1 ;  /* 0x0000001513178207 */ /* 0x0c0fe40000800000 */
[----:B------:R-:W-:Y:S02]  /*69d0*/  @!P3 SEL R16, R18, R20, P2 ;  /* 0x000000141210b207 */ /* 0x000fe40001000000 */
[----:B------:R-:W-:-:S03]  /*69e0*/  @!P3 SEL R23, R19, R21, P2 ;  /* 0x000000151317b207 */ /* 0x000fc60001000000 */
[----:B------:R-:W-:Y:S02]  /*69f0*/  @!P0 IMAD.MOV.U32 R20, RZ, RZ, R16 ;  /* 0x000000ffff148224 */ /* 0x000fe400078e0010 */
[----:B------:R-:W-:-:S05]  /*6a00*/  @!P0 IMAD.MOV.U32 R21, RZ, RZ, R23 ;  /* 0x000000ffff158224 */ /* 0x000fca00078e0017 */
[----:B------:R2:W-:Y:S04]  /*6a10*/  @!P0 STG.E.64 desc[UR10][R10.64+-0x10], R20 ;  /* 0xfffff0140a008986 */ /* 0x0005e8000c101b0a */
[----:B------:R-:W3:Y:S04]  /*6a20*/  @P0 LDG.E.64 R18, desc[UR10][R12.64+-0x10] ;  /* 0xfffff00a0c120981 */ /* 0x000ee8000c1e1b00 */
[----:B---3--:R2:W-:Y:S01]  /*6a30*/  @P0 STG.E.64 desc[UR10][R10.64+-0x10], R18 ;  /* 0xfffff0120a000986 */ /* 0x0085e2000c101b0a */
[----:B------:R-:W-:Y:S05]  /*6a40*/  BRA `(.L_x_73) ;  /* 0x00000000003c7947 */ /* 0x000fea0003800000 */
.L_x_74:
[----:B------:R-:W2:Y:S04]  /*6a50*/  LDG.E.64 R18, desc[UR10][R8.64+-0x10] ;  /* 0xfffff00a08127981 */ /* 0x000ea8000c1e1b00 */
[----:B------:R-:W2:Y:S01]  /*6a60*/  LDG.E.64 R20, desc[UR10][R12.64+-0x10] ;  /* 0xfffff00a0c147981 */ /* 0x000ea2000c1e1b00 */
[----:B------:R-:W-:-:S06]  /*6a70*/  UPRMT UR9, UR14, 0x8880, URZ ;  /* 0x000088800e097896 */ /* 0x000fcc00080000ff */
[----:B------:R-:W-:Y:S02]  /*6a80*/  ISETP.NE.AND P2, PT, RZ, UR9, PT ;  /* 0x00000009ff007c0c */ /* 0x000fe4000bf45270 */
[CC--:B--2---:R-:W-:Y:S02]  /*6a90*/  ISETP.GT.U32.AND P0, PT, R18.reuse, R20.reuse, PT ;  /* 0x000000141200720c */ /* 0x0c4fe40003f04070 */
[CC--:B------:R-:W-:Y:S02]  /*6aa0*/  ISETP.LT.U32.AND P1, PT, R18.reuse, R20.reuse, PT ;  /* 0x000000141200720c */ /* 0x0c0fe40003f21070 */
[CC--:B------:R-:W-:Y:S02]  /*6ab0*/  ISETP.GT.U32.AND.EX P0, PT, R19.reuse, R21.reuse, PT, P0 ;  /* 0x000000151300720c */ /* 0x0c0fe40003f04100 */
[----:B------:R-:W-:Y:S02]  /*6ac0*/  ISETP.LT.U32.AND.EX P1, PT, R19, R21, PT, P1 ;  /* 0x000000151300720c */ /* 0x000fe40003f21110 */
[----:B------:R-:W-:-:S02]  /*6ad0*/  SEL R16, R18, R20, P0 ;  /* 0x0000001412107207 */ /* 0x000fc40000000000 */
[CC--:B------:R-:W-:Y:S02]  /*6ae0*/  SEL R23, R19.reuse, R21.reuse, P0 ;  /* 0x0000001513177207 */ /* 0x0c0fe40000000000 */
[----:B------:R-:W-:Y:S02]  /*6af0*/  @!P2 SEL R16, R18, R20, P1 ;  /* 0x000000141210a207 */ /* 0x000fe40000800000 */
[----:B------:R-:W-:-:S03]  /*6b00*/  @!P2 SEL R23, R19, R21, P1 ;  /* 0x000000151317a207 */ /* 0x000fc60000800000 */
[----:B------:R-:W-:Y:S02]  /*6b10*/  IMAD.MOV.U32 R18, RZ, RZ, R16 ;  /* 0x000000ffff127224 */ /* 0x000fe400078e0010 */
[----:B------:R-:W-:-:S05]  /*6b20*/  IMAD.MOV.U32 R19, RZ, RZ, R23 ;  /* 0x000000ffff137224 */ /* 0x000fca00078e0017 */
[----:B------:R0:W-:Y:S02]  /*6b30*/  STG.E.64 desc[UR10][R10.64+-0x10], R18 ;  /* 0xfffff0120a007986 */ /* 0x0001e4000c101b0a */
.L_x_73:
[----:B------:R-:W-:-:S04]  /*6b40*/  UIADD3 UR9, UP0, UPT, UR4, 0x1, URZ ;  /* 0x0000000104097890 */ /* 0x000fc8000ff1e0ff */
[----:B------:R-:W-:Y:S02]  /*6b50*/  UIADD3.X UR12, UPT, UPT, URZ, UR5, URZ, UP0, !UPT ;  /* 0x00000005ff0c7290 */ /* 0x000fe400087fe4ff */
[----:B------:R-:W-:-:S04]  /*6b60*/  ISETP.LE.U32.AND P0, PT, R2, UR9, PT ;  /* 0x0000000902007c0c */ /* 0x000fc8000bf03070 */
[----:B------:R-:W-:-:S05]  /*6b70*/  IMAD.U32 R16, RZ, RZ, UR12 ;  /* 0x0000000cff107e24 */ /* 0x000fca000f8e00ff */
[----:B------:R-:W-:-:S13]  /*6b80*/  ISETP.GE.U32.AND.EX P0, PT, R16, R7, PT, P0 ;  /* 0x000000071000720c */ /* 0x000fda0003f06100 */
[----:B------:R-:W-:Y:S05]  /*6b90*/  @!P0 BRA `(.L_x_75) ;  /* 0x0000000000a88947 */ /* 0x000fea0003800000 */
[----:B0-2---:R-:W-:-:S04]  /*6ba0*/  IADD3 R19, P1, PT, R15, -0x2, RZ ;  /* 0xfffffffe0f137810 */ /* 0x005fc80007f3e0ff */
[----:B-1----:R-:W-:Y:S02]  /*6bb0*/  ISETP.GE.U32.AND P0, PT, R19, R14, PT ;  /* 0x0000000e1300720c */ /* 0x002fe40003f06070 */
[----:B------:R-:W-:-:S04]  /*6bc0*/  IADD3.X R21, PT, PT, R17, -0x1, RZ, P1, !PT ;  /* 0xffffffff11157810 */ /* 0x000fc80000ffe4ff */
[----:B------:R-:W-:-:S13]  /*6bd0*/  ISETP.GE.U32.AND.EX P0, PT, R21, UR8, PT, P0 ;  /* 0x0000000815007c0c */ /* 0x000fda000bf06100 */
[----:B------:R-:W-:Y:S05]  /*6be0*/  @!P0 BRA `(.L_x_76) ;  /* 0x0000000000548947 */ /* 0x000fea0003800000 */
[----:B------:R-:W-:-:S04]  /*6bf0*/  ISETP.GE.U32.AND P0, PT, R19, R0, PT ;  /* 0x000000001300720c */ /* 0x000fc80003f06070 */
[----:B------:R-:W-:-:S13]  /*6c00*/  ISETP.GE.U32.AND.EX P0, PT, R21, R6, PT, P0 ;  /* 0x000000061500720c */ /* 0x000fda0003f06100 */
[----:B------:R-:W2:Y:S01]  /*6c10*/  @P0 LDG.E.64 R22, desc[UR10][R12.64+-0x8] ;  /* 0xfffff80a0c160981 */ /* 0x000ea2000c1e1b00 */
[----:B------:R-:W0:Y:S03]  /*6c20*/  @!P0 LDC.U8 R16, c[0x0][0x3b0] ;  /* 0x0000ec00ff108b82 */ /* 0x000e260000000000 */
[----:B--2---:R1:W-:Y:S04]  /*6c30*/  @P0 STG.E.64 desc[UR10][R10.64+-0x8], R22 ;  /* 0xfffff8160a000986 */ /* 0x0043e8000c101b0a */
[----:B------:R-:W2:Y:S04]  /*6c40*/  @!P0 LDG.E.64 R18, desc[UR10][R4.64] ;  /* 0x0000000a04128981 */ /* 0x000ea8000c1e1b00 */
        /* <DEDUP_REMOVED lines=10> */
[----:B-1----:R-:W-:-:S03]  /*6cf0*/  @!P3 SEL R23, R19, R21, P2 ;  /* 0x000000151317b207 */ /* 0x002fc60001000000 */
[----:B------:R-:W-:Y:S02]  /*6d00*/  @!P0 IMAD.MOV.U32 R18, RZ, RZ, R16 ;  /* 0x000000ffff128224 */ /* 0x000fe400078e0010 */
[----:B------:R-:W-:-:S05]  /*6d10*/  @!P0 IMAD.MOV.U32 R19, RZ, RZ, R23 ;  /* 0x000000ffff138224 */ /* 0x000fca00078e0017 */
[----:B------:R3:W-:Y:S01]  /*6d20*/  @!P0 STG.E.64 desc[UR10][R10.64+-0x8], R18 ;  /* 0xfffff8120a008986 */ /* 0x0007e2000c101b0a */
[----:B------:R-:W-:Y:S05]  /*6d30*/  BRA `(.L_x_77) ;  /* 0x0000000000487947 */ /* 0x000fea0003800000 */
.L_x_76:
        /* <DEDUP_REMOVED lines=14> */
[----:B------:R2:W-:Y:S01]  /*6e20*/  STG.E.64 desc[UR10][R10.64+-0x8], R18 ;  /* 0xfffff8120a007986 */ /* 0x0005e2000c101b0a */
[----:B------:R-:W-:Y:S05]  /*6e30*/  BRA `(.L_x_77) ;  /* 0x0000000000087947 */ /* 0x000fea0003800000 */
.L_x_75:
[----:B0-2---:R-:W2:Y:S04]  /*6e40*/  LDG.E.64 R18, desc[UR10][R8.64+-0x8] ;  /* 0xfffff80a08127981 */ /* 0x005ea8000c1e1b00 */
[----:B--2---:R0:W-:Y:S02]  /*6e50*/  STG.E.64 desc[UR10][R10.64+-0x8], R18 ;  /* 0xfffff8120a007986 */ /* 0x0041e4000c101b0a */
.L_x_77:
[----:B------:R-:W-:-:S04]  /*6e60*/  UIADD3 UR9, UP0, UPT, UR4, 0x2, URZ ;  /* 0x0000000204097890 */ /* 0x000fc8000ff1e0ff */
[----:B------:R-:W-:Y:S02]  /*6e70*/  UIADD3.X UR12, UPT, UPT, URZ, UR5, URZ, UP0, !UPT ;  /* 0x00000005ff0c7290 */ /* 0x000fe400087fe4ff */
[----:B------:R-:W-:-:S04]  /*6e80*/  ISETP.LE.U32.AND P0, PT, R2, UR9, PT ;  /* 0x0000000902007c0c */ /* 0x000fc8000bf03070 */
[----:B------:R-:W-:-:S05]  /*6e90*/  IMAD.U32 R16, RZ, RZ, UR12 ;  /* 0x0000000cff107e24 */ /* 0x000fca000f8e00ff */
[----:B------:R-:W-:-:S13]  /*6ea0*/  ISETP.GE.U32.AND.EX P0, PT, R16, R7, PT, P0 ;  /* 0x000000071000720c */ /* 0x000fda0003f06100 */
[----:B------:R-:W-:Y:S05]  /*6eb0*/  @!P0 BRA `(.L_x_78) ;  /* 0x0000000000a88947 */ /* 0x000fea0003800000 */
[----:B0-23--:R-:W-:-:S04]  /*6ec0*/  IADD3 R19, P1, PT, R15, -0x1, RZ ;  /* 0xffffffff0f137810 */ /* 0x00dfc80007f3e0ff */
        /* <DEDUP_REMOVED lines=25> */
.L_x_79:
        /* <DEDUP_REMOVED lines=16> */
.L_x_78:
[----:B0-23--:R-:W2:Y:S04]  /*7160*/  LDG.E.64 R18, desc[UR10][R8.64] ;  /* 0x0000000a08127981 */ /* 0x00dea8000c1e1b00 */
[----:B--2---:R2:W-:Y:S02]  /*7170*/  STG.E.64 desc[UR10][R10.64], R18 ;  /* 0x000000120a007986 */ /* 0x0045e4000c101b0a */
.L_x_80:
[----:B------:R-:W-:-:S04]  /*7180*/  UIADD3 UR9, UP0, UPT, UR4, 0x3, URZ ;  /* 0x0000000304097890 */ /* 0x000fc8000ff1e0ff */
[----:B------:R-:W-:Y:S02]  /*7190*/  UIADD3.X UR12, UPT, UPT, URZ, UR5, URZ, UP0, !UPT ;  /* 0x00000005ff0c7290 */ /* 0x000fe400087fe4ff */
[----:B------:R-:W-:-:S04]  /*71a0*/  ISETP.LE.U32.AND P0, PT, R2, UR9, PT ;  /* 0x0000000902007c0c */ /* 0x000fc8000bf03070 */
[----:B------:R-:W-:-:S05]  /*71b0*/  IMAD.U32 R16, RZ, RZ, UR12 ;  /* 0x0000000cff107e24 */ /* 0x000fca000f8e00ff */
[----:B------:R-:W-:-:S13]  /*71c0*/  ISETP.GE.U32.AND.EX P0, PT, R16, R7, PT, P0 ;  /* 0x000000071000720c */ /* 0x000fda0003f06100 */
[----:B------:R-:W-:Y:S05]  /*71d0*/  @!P0 BRA `(.L_x_81) ;  /* 0x0000000000a08947 */ /* 0x000fea0003800000 */
[----:B-1----:R-:W-:-:S04]  /*71e0*/  ISETP.GE.U32.AND P0, PT, R15, R14, PT ;  /* 0x0000000e0f00720c */ /* 0x002fc80003f06070 */
[----:B------:R-:W-:-:S13]  /*71f0*/  ISETP.GE.U32.AND.EX P0, PT, R17, UR8, PT, P0 ;  /* 0x0000000811007c0c */ /* 0x000fda000bf06100 */
[----:B------:R-:W-:Y:S05]  /*7200*/  @!P0 BRA `(.L_x_82) ;  /* 0x0000000000548947 */ /* 0x000fea0003800000 */
[----:B------:R-:W-:-:S04]  /*7210*/  ISETP.GE.U32.AND P0, PT, R15, R0, PT ;  /* 0x000000000f00720c */ /* 0x000fc80003f06070 */
[----:B------:R-:W-:-:S13]  /*7220*/  ISETP.GE.U32.AND.EX P0, PT, R17, R6, PT, P0 ;  /* 0x000000061100720c */ /* 0x000fda0003f06100 */
[----:B------:R-:W3:Y:S01]  /*7230*/  @P0 LDG.E.64 R22, desc[UR10][R12.64+0x8] ;  /* 0x0000080a0c160981 */ /* 0x000ee2000c1e1b00 */
[----:B------:R-:W1:Y:S03]  /*7240*/  @!P0 LDC.U8 R16, c[0x0][0x3b0] ;  /* 0x0000ec00ff108b82 */ /* 0x000e660000000000 */
[----:B---3--:R3:W-:Y:S04]  /*7250*/  @P0 STG.E.64 desc[UR10][R10.64+0x8], R22 ;  /* 0x000008160a000986 */ /* 0x0087e8000c101b0a */
[----:B0-2---:R-:W2:Y:S04]  /*7260*/  @!P0 LDG.E.64 R18, desc[UR10][R4.64] ;  /* 0x0000000a04128981 */ /* 0x005ea8000c1e1b00 */
[----:B------:R-:W2:Y:S01]  /*7270*/  @!P0 LDG.E.64 R20, desc[UR10][R12.64+0x8] ;  /* 0x0000080a0c148981 */ /* 0x000ea2000c1e1b00 */
[----:B-1----:R-:W-:-:S04]  /*7280*/  @!P0 PRMT R16, R16, 0x8880, RZ ;  /* 0x0000888010108816 */ /* 0x002fc800000000ff */
        /* <DEDUP_REMOVED lines=8> */
[----:B---3--:R-:W-:-:S03]  /*7310*/  @!P3 SEL R23, R19, R21, P2 ;  /* 0x000000151317b207 */ /* 0x008fc60001000000 */
[----:B------:R-:W-:Y:S02]  /*7320*/  @!P0 IMAD.MOV.U32 R18, RZ, RZ, R16 ;  /* 0x000000ffff128224 */ /* 0x000fe400078e0010 */
[----:B------:R-:W-:-:S05]  /*7330*/  @!P0 IMAD.MOV.U32 R19, RZ, RZ, R23 ;  /* 0x000000ffff138224 */ /* 0x000fca00078e0017 */
[----:B------:R2:W-:Y:S01]  /*7340*/  @!P0 STG.E.64 desc[UR10][R10.64+0x8], R18 ;  /* 0x000008120a008986 */ /* 0x0005e2000c101b0a */
[----:B------:R-:W-:Y:S05]  /*7350*/  BRA `(.L_x_83) ;  /* 0x0000000000487947 */ /* 0x000fea0003800000 */
.L_x_82:
[----:B0-2---:R-:W2:Y:S04]  /*7360*/  LDG.E.64 R18, desc[UR10][R8.64+0x8] ;  /* 0x0000080a08127981 */ /* 0x005ea8000c1e1b00 */
        /* <DEDUP_REMOVED lines=15> */
.L_x_81:
[----:B012---:R-:W2:Y:S04]  /*7460*/  LDG.E.64 R18, desc[UR10][R8.64+0x8] ;  /* 0x0000080a08127981 */ /* 0x007ea8000c1e1b00 */
[----:B--2---:R0:W-:Y:S02]  /*7470*/  STG.E.64 desc[UR10][R10.64+0x8], R18 ;  /* 0x000008120a007986 */ /* 0x0041e4000c101b0a */
.L_x_83:
[----:B------:R-:W-:Y:S01]  /*7480*/  UIADD3 UR4, UP0, UPT, UR4, 0x4, URZ ;  /* 0x0000000404047890 */ /* 0x000fe2000ff1e0ff */
[----:B------:R-:W-:Y:S02]  /*7490*/  IADD3 R15, P0, PT, R15, 0x4, RZ ;  /* 0x000000040f0f7810 */ /* 0x000fe40007f1e0ff */
[----:B------:R-:W-:Y:S01]  /*74a0*/  IADD3 R8, P1, PT, R8, 0x20, RZ ;  /* 0x0000002008087810 */ /* 0x000fe20007f3e0ff */
[----:B------:R-:W-:Y:S01]  /*74b0*/  UIADD3.X UR5, UPT, UPT, URZ, UR5, URZ, UP0, !UPT ;  /* 0x00000005ff057290 */ /* 0x000fe200087fe4ff */
[----:B------:R-:W-:Y:S01]  /*74c0*/  IADD3 R16, P2, PT, R12, 0x20, RZ ;  /* 0x000000200c107810 */ /* 0x000fe20007f5e0ff */
[----:B------:R-:W-:Y:S01]  /*74d0*/  UISETP.NE.U32.AND UP0, UPT, UR4, UR6, UPT ;  /* 0x000000060400728c */ /* 0x000fe2000bf05070 */
[----:B012---:R-:W-:Y:S01]  /*74e0*/  IADD3 R10, P3, PT, R10, 0x20, RZ ;  /* 0x000000200a0a7810 */ /* 0x007fe20007f7e0ff */
[----:B------:R-:W-:Y:S02]  /*74f0*/  IMAD.X R9, RZ, RZ, R9, P1 ;  /* 0x000000ffff097224 */ /* 0x000fe400008e0609 */
[----:B------:R-:W-:Y:S01]  /*7500*/  UISETP.NE.AND.EX UP0, UPT, UR5, UR7, UPT, UP0 ;  /* 0x000000070500728c */ /* 0x000fe2000bf05300 */
[----:B------:R-:W-:-:S02]  /*7510*/  IMAD.X R19, RZ, RZ, R13, P2 ;  /* 0x000000ffff137224 */ /* 0x000fc400010e060d */
[----:B------:R-:W-:Y:S02]  /*7520*/  IMAD.X R11, RZ, RZ, R11, P3 ;  /* 0x000000ffff0b7224 */ /* 0x000fe400018e060b */
[----:B------:R-:W-:-:S04]  /*7530*/  IMAD.X R17, RZ, RZ, R17, P0 ;  /* 0x000000ffff117224 */ /* 0x000fc800000e0611 */
[----:B------:R-:W-:Y:S05]  /*7540*/  BRA.U UP0, `(.L_x_84) ;  /* 0xfffffff100b87547 */ /* 0x000fea000b83ffff */
.L_x_72:
[----:B------:R-:W0:Y:S02]  /*7550*/  LDC R9, c[0x0][0x394] ;  /* 0x0000e500ff097b82 */ /* 0x000e240000000800 */
[----:B0-----:R-:W-:-:S13]  /*7560*/  LOP3.LUT P0, RZ, R9, 0x3, RZ, 0xc0, !PT ;  /* 0x0000000309ff7812 */ /* 0x001fda000780c0ff */
[----:B------:R-:W-:Y:S05]  /*7570*/  @!P0 EXIT ;  /* 0x000000000000894d */ /* 0x000fea0003800000 */
[C---:B------:R-:W-:Y:S01]  /*7580*/  IADD3 R8, P0, PT, R2.reuse, UR6, RZ ;  /* 0x0000000602087c10 */ /* 0x040fe2000ff1e0ff */
[----:B------:R-:W0:Y:S01]  /*7590*/  LDCU.64 UR16, c[0x0][0x3a0] ;  /* 0x00007400ff1077ac */ /* 0x000e220008000a00 */
[----:B------:R-:W-:Y:S01]  /*75a0*/  SHF.L.U64.HI R15, R2, 0x3, R7 ;  /* 0x00000003020f7819 */ /* 0x000fe20000010207 */
[----:B------:R-:W-:Y:S01]  /*75b0*/  IMAD.MOV.U32 R22, RZ, RZ, RZ ;  /* 0x000000ffff167224 */ /* 0x000fe200078e00ff */
[----:B------:R-:W-:Y:S01]  /*75c0*/  IADD3.X R13, PT, PT, R7, UR7, RZ, P0, !PT ;  /* 0x00000007070d7c10 */ /* 0x000fe200087fe4ff */
[----:B------:R-:W1:Y:S01]  /*75d0*/  LDCU.64 UR12, c[0x0][0x388] ;  /* 0x00007100ff0c77ac */ /* 0x000e620008000a00 */
[C---:B------:R-:W-:Y:S02]  /*75e0*/  IMAD.SHL.U32 R12, R8.reuse, 0x8, RZ ;  /* 0x00000008080c7824 */ /* 0x040fe400078e00ff */
[----:B------:R-:W-:Y:S01]  /*75f0*/  SHF.L.U64.HI R13, R8, 0x3, R13 ;  /* 0x00000003080d7819 */ /* 0x000fe2000001020d */
[----:B------:R-:W2:Y:S01]  /*7600*/  LDCU.64 UR14, c[0x0][0x398] ;  /* 0x00007300ff0e77ac */ /* 0x000ea20008000a00 */
[----:B------:R-:W3:Y:S01]  /*7610*/  LDC R8, c[0x0][0x394] ;  /* 0x0000e500ff087b82 */ /* 0x000ee20000000800 */
[----:B------:R-:W-:Y:S01]  /*7620*/  USHF.L.U64.HI UR5, UR6, 0x3, UR7 ;  /* 0x0000000306057899 */ /* 0x000fe20008010207 */
[----:B------:R-:W-:Y:S01]  /*7630*/  IMAD.WIDE R12, R3, 0x8, R12 ;  /* 0x00000008030c7825 */ /* 0x000fe200078e020c */
[----:B------:R-:W-:-:S04]  /*7640*/  USHF.L.U32 UR4, UR6, 0x3, URZ ;  /* 0x0000000306047899 */ /* 0x000fc800080006ff */
[----:B------:R-:W-:Y:S02]  /*7650*/  IMAD.U32 R11, RZ, RZ, UR5 ;  /* 0x00000005ff0b7e24 */ /* 0x000fe4000f8e00ff */
[----:B------:R-:W-:-:S03]  /*7660*/  IMAD.U32 R10, RZ, RZ, UR4 ;  /* 0x00000004ff0a7e24 */ /* 0x000fc6000f8e00ff */
[----:B------:R-:W4:Y:S01]  /*7670*/  LDCU.U8 UR5, c[0x0][0x3b0] ;  /* 0x00007600ff0577ac */ /* 0x000f220008000000 */
[----:B------:R-:W-:Y:S01]  /*7680*/  IMAD.WIDE R10, R3, 0x8, R10 ;  /* 0x00000008030a7825 */ /* 0x000fe200078e020a */
[----:B--2---:R-:W-:-:S03]  /*7690*/  IADD3 R12, P1, PT, R12, UR14, RZ ;  /* 0x0000000e0c0c7c10 */ /* 0x004fc6000ff3e0ff */
[----:B------:R-:W-:Y:S01]  /*76a0*/  IMAD.SHL.U32 R3, R2, 0x8, RZ ;  /* 0x0000000802037824 */ /* 0x000fe200078e00ff */
[----:B------:R-:W-:-:S04]  /*76b0*/  IADD3.X R13, PT, PT, R13, UR15, RZ, P1, !PT ;  /* 0x0000000f0d0d7c10 */ /* 0x000fc80008ffe4ff */
[C---:B0-----:R-:W-:Y:S02]  /*76c0*/  IADD3 R14, P2, P3, R10.reuse, UR16, -R3 ;  /* 0x000000100a0e7c10 */ /* 0x041fe4000fb5e803 */
[----:B-1----:R-:W-:Y:S02]  /*76d0*/  IADD3 R10, P0, PT, R10, UR12, RZ ;  /* 0x0000000c0a0a7c10 */ /* 0x002fe4000ff1e0ff */
[C---:B------:R-:W-:Y:S02]  /*76e0*/  IADD3.X R15, PT, PT, R11.reuse, UR17, ~R15, P2, P3 ;  /* 0x000000110b0f7c10 */ /* 0x040fe400097e6c0f */
[----:B------:R-:W-:Y:S02]  /*76f0*/  IADD3.X R11, PT, PT, R11, UR13, RZ, P0, !PT ;  /* 0x0000000d0b0b7c10 */ /* 0x000fe400087fe4ff */
[----:B----4-:R-:W-:-:S07]  /*7700*/  LOP3.LUT R3, R9, 0x3, RZ, 0xc0, !PT ;  /* 0x0000000309037812 */ /* 0x010fce00078ec0ff */
.L_x_88:
[----:B------:R-:W-:Y:S01]  /*7710*/  IMAD.U32 R16, RZ, RZ, UR7 ;  /* 0x00000007ff107e24 */ /* 0x000fe2000f8e00ff */
[----:B------:R-:W-:Y:S02]  /*7720*/  ISETP.LE.U32.AND P1, PT, R2, UR6, PT ;  /* 0x0000000602007c0c */ /* 0x000fe4000bf23070 */
[----:B------:R-:W-:Y:S02]  /*7730*/  IADD3 R3, P0, PT, R3, -0x1, RZ ;  /* 0xffffffff03037810 */ /* 0x000fe40007f1e0ff */
[----:B------:R-:W-:Y:S02]  /*7740*/  ISETP.GE.U32.AND.EX P1, PT, R16, R7, PT, P1 ;  /* 0x000000071000720c */ /* 0x000fe40003f26110 */
[----:B------:R-:W-:Y:S02]  /*7750*/  IADD3.X R22, PT, PT, R22, -0x1, RZ, P0, !PT ;  /* 0xffffffff16167810 */ /* 0x000fe400007fe4ff */
[----:B------:R-:W-:-:S04]  /*7760*/  ISETP.NE.U32.AND P0, PT, R3, RZ, PT ;  /* 0x000000ff0300720c */ /* 0x000fc80003f05070 */
[----:B------:R-:W-:-:S05]  /*7770*/  ISETP.NE.AND.EX P0, PT, R22, RZ, PT, P0 ;  /* 0x000000ff1600720c */ /* 0x000fca0003f05300 */
[----:B------:R-:W-:Y:S08]  /*7780*/  @!P1 BRA `(.L_x_85) ;  /* 0x0000000000a09947 */ /* 0x000ff00003800000 */
[----:B------:R-:W-:-:S04]  /*7790*/  IADD3 R9, P2, PT, R2, UR6, RZ ;  /* 0x0000000602097c10 */ /* 0x000fc8000ff5e0ff */
[----:B---3--:R-:W-:Y:S02]  /*77a0*/  ISETP.GE.U32.AND P1, PT, R9, R8, PT ;  /* 0x000000080900720c */ /* 0x008fe40003f26070 */
[----:B------:R-:W-:-:S04]  /*77b0*/  IADD3.X R17, PT, PT, R7, UR7, RZ, P2, !PT ;  /* 0x0000000707117c10 */ /* 0x000fc800097fe4ff */
        /* <DEDUP_REMOVED lines=17> */
[----:B-1----:R-:W-:Y:S02]  /*78d0*/  @!P4 SEL R16, R18, R20, P3 ;  /* 0x000000141210c207 */ /* 0x002fe40001800000 */
[----:B------:R-:W-:-:S05]  /*78e0*/  @!P4 SEL R17, R19, R21, P3 ;  /* 0x000000151311c207 */ /* 0x000fca0001800000 */
[----:B------:R2:W-:Y:S01]  /*78f0*/  @!P1 STG.E.64 desc[UR10][R10.64], R16 ;  /* 0x000000100a009986 */ /* 0x0005e2000c101b0a */
[----:B------:R-:W-:Y:S05]  /*7900*/  BRA `(.L_x_87) ;  /* 0x0000000000487947 */ /* 0x000fea0003800000 */
.L_x_86:
        /* <DEDUP_REMOVED lines=16> */
.L_x_85:
[----:B------:R-:W2:Y:S04]  /*7a10*/  LDG.E.64 R16, desc[UR10][R12.64] ;  /* 0x0000000a0c107981 */ /* 0x000ea8000c1e1b00 */
[----:B--2---:R0:W-:Y:S02]  /*7a20*/  STG.E.64 desc[UR10][R10.64], R16 ;  /* 0x000000100a007986 */ /* 0x0041e4000c101b0a */
.L_x_87:
[----:B------:R-:W-:Y:S01]  /*7a30*/  UIADD3 UR6, UP0, UPT, UR6, 0x1, URZ ;  /* 0x0000000106067890 */ /* 0x000fe2000ff1e0ff */
[----:B012---:R-:W-:Y:S02]  /*7a40*/  IADD3 R10, P1, PT, R10, 0x8, RZ ;  /* 0x000000080a0a7810 */ /* 0x007fe40007f3e0ff */
[----:B------:R-:W-:Y:S01]  /*7a50*/  IADD3 R12, P2, PT, R12, 0x8, RZ ;  /* 0x000000080c0c7810 */ /* 0x000fe20007f5e0ff */
[----:B------:R-:W-:Y:S01]  /*7a60*/  UIADD3.X UR7, UPT, UPT, URZ, UR7, URZ, UP0, !UPT ;  /* 0x00000007ff077290 */ /* 0x000fe200087fe4ff */
[----:B------:R-:W-:Y:S01]  /*7a70*/  IADD3 R14, P3, PT, R14, 0x8, RZ ;  /* 0x000000080e0e7810 */ /* 0x000fe20007f7e0ff */
[----:B------:R-:W-:Y:S02]  /*7a80*/  IMAD.X R11, RZ, RZ, R11, P1 ;  /* 0x000000ffff0b7224 */ /* 0x000fe400008e060b */
[----:B------:R-:W-:Y:S02]  /*7a90*/  IMAD.X R13, RZ, RZ, R13, P2 ;  /* 0x000000ffff0d7224 */ /* 0x000fe400010e060d */
[----:B------:R-:W-:Y:S01]  /*7aa0*/  IMAD.X R15, RZ, RZ, R15, P3 ;  /* 0x000000ffff0f7224 */ /* 0x000fe200018e060f */
[----:B------:R-:W-:Y:S07]  /*7ab0*/  @P0 BRA `(.L_x_88) ;  /* 0xfffffffc00140947 */ /* 0x000fee000383ffff */
[----:B------:R-:W-:Y:S05]  /*7ac0*/  EXIT ;  /* 0x000000000000794d */ /* 0x000fea0003800000 */
        .weak           $__internal_0_$__cuda_sm20_rem_u64
        .type           $__internal_0_$__cuda_sm20_rem_u64,@function
        .size           $__internal_0_$__cuda_sm20_rem_u64,(.L_x_92 - $__internal_0_$__cuda_sm20_rem_u64)
$__internal_0_$__cuda_sm20_rem_u64:
[----:B------:R-:W0:Y:S08]  /*7ad0*/  I2F.U64.RP R9, UR4 ;  /* 0x0000000400097d12 */ /* 0x000e300008309000 */
[----:B0-----:R-:W0:Y:S02]  /*7ae0*/  MUFU.RCP R11, R9 ;  /* 0x00000009000b7308 */ /* 0x001e240000001000 */
[----:B0-----:R-:W-:-:S06]  /*7af0*/  VIADD R11, R11, 0x1ffffffe ;  /* 0x1ffffffe0b0b7836 */ /* 0x001fcc0000000000 */
[----:B------:R-:W0:Y:S02]  /*7b00*/  F2I.U64.TRUNC R38, R11 ;  /* 0x0000000b00267311 */ /* 0x000e24000020d800 */
[----:B0-----:R-:W-:-:S04]  /*7b10*/  IMAD.WIDE.U32 R36, R38, UR4, RZ ;  /* 0x0000000426247c25 */ /* 0x001fc8000f8e00ff */
[C---:B------:R-:W-:Y:S01]  /*7b20*/  IMAD R10, R38.reuse, UR5, R37 ;  /* 0x00000005260a7c24 */ /* 0x040fe2000f8e0225 */
[----:B------:R-:W-:Y:S01]  /*7b30*/  IADD3 R12, P0, PT, RZ, -R36, RZ ;  /* 0x80000024ff0c7210 */ /* 0x000fe20007f1e0ff */
[----:B------:R-:W-:Y:S02]  /*7b40*/  IMAD.MOV.U32 R37, RZ, RZ, R38 ;  /* 0x000000ffff257224 */ /* 0x000fe400078e0026 */
[----:B------:R-:W-:Y:S02]  /*7b50*/  IMAD R10, R39, UR4, R10 ;  /* 0x00000004270a7c24 */ /* 0x000fe4000f8e020a */
[----:B------:R-:W-:-:S04]  /*7b60*/  IMAD.HI.U32 R36, R38, R12, RZ ;  /* 0x0000000c26247227 */ /* 0x000fc800078e00ff */
[----:B------:R-:W-:-:S04]  /*7b70*/  IMAD.X R10, RZ, RZ, ~R10, P0 ;  /* 0x000000ffff0a7224 */ /* 0x000fc800000e0e0a */
[----:B------:R-:W-:-:S04]  /*7b80*/  IMAD.WIDE.U32 R36, P0, R38, R10, R36 ;  /* 0x0000000a26247225 */ /* 0x000fc80007800024 */
[C---:B------:R-:W-:Y:S02]  /*7b90*/  IMAD R9, R39.reuse, R10, RZ ;  /* 0x0000000a27097224 */ /* 0x040fe400078e02ff */
[----:B------:R-:W-:-:S04]  /*7ba0*/  IMAD.HI.U32 R12, P2, R39, R12, R36 ;  /* 0x0000000c270c7227 */ /* 0x000fc80007840024 */
[----:B------:R-:W-:Y:S01]  /*7bb0*/  IMAD.HI.U32 R10, R39, R10, RZ ;  /* 0x0000000a270a7227 */ /* 0x000fe200078e00ff */
[----:B------:R-:W-:-:S03]  /*7bc0*/  IADD3 R37, P3, PT, R9, R12, RZ ;  /* 0x0000000c09257210 */ /* 0x000fc60007f7e0ff */
[----:B------:R-:W-:Y:S02]  /*7bd0*/  IMAD.X R9, R10, 0x1, R39, P0 ;  /* 0x000000010a097824 */ /* 0x000fe400000e0627 */
[----:B------:R-:W-:-:S03]  /*7be0*/  IMAD.WIDE.U32 R10, R37, UR4, RZ ;  /* 0x00000004250a7c25 */ /* 0x000fc6000f8e00ff */
[----:B------:R-:W-:Y:S01]  /*7bf0*/  IADD3.X R9, PT, PT, RZ, RZ, R9, P3, P2 ;  /* 0x000000ffff097210 */ /* 0x000fe20001fe4409 */
[----:B------:R-:W-:Y:S01]  /*7c00*/  IMAD R12, R37, UR5, R11 ;  /* 0x00000005250c7c24 */ /* 0x000fe2000f8e020b */
[----:B------:R-:W-:-:S03]  /*7c10*/  IADD3 R10, P0, PT, RZ, -R10, RZ ;  /* 0x8000000aff0a7210 */ /* 0x000fc60007f1e0ff */
        /* <DEDUP_REMOVED lines=9> */
[----:B------:R-:W-:-:S03]  /*7cb0*/  IMAD.HI.U32 R36, R10, R5, RZ ;  /* 0x000000050a247227 */ /* 0x000fc600078e00ff */
[----:B------:R-:W-:Y:S01]  /*7cc0*/  IADD3.X R9, PT, PT, RZ, RZ, R9, P3, P2 ;  /* 0x000000ffff097210 */ /* 0x000fe20001fe4409 */
[----:B------:R-:W-:Y:S02]  /*7cd0*/  IMAD.MOV.U32 R37, RZ, RZ, RZ ;  /* 0x000000ffff257224 */ /* 0x000fe400078e00ff */
[----:B------:R-:W-:-:S04]  /*7ce0*/  IMAD.WIDE.U32 R36, R10, R4, R36 ;  /* 0x000000040a247225 */ /* 0x000fc800078e0024 */
[C---:B------:R-:W-:Y:S02]  /*7cf0*/  IMAD R10, R9.reuse, R4, RZ ;  /* 0x00000004090a7224 */ /* 0x040fe400078e02ff */
[----:B------:R-:W-:-:S04]  /*7d00*/  IMAD.HI.U32 R11, P0, R9, R5, R36 ;  /* 0x00000005090b7227 */ /* 0x000fc80007800024 */
[----:B------:R-:W-:Y:S01]  /*7d10*/  IMAD.HI.U32 R9, R9, R4, RZ ;  /* 0x0000000409097227 */ /* 0x000fe200078e00ff */
[----:B------:R-:W-:-:S03]  /*7d20*/  IADD3 R10, P2, PT, R10, R11, RZ ;  /* 0x0000000b0a0a7210 */ /* 0x000fc60007f5e0ff */
[----:B------:R-:W-:Y:S02]  /*7d30*/  IMAD.X R9, RZ, RZ, R9, P0 ;  /* 0x000000ffff097224 */ /* 0x000fe400000e0609 */
[----:B------:R-:W-:-:S04]  /*7d40*/  IMAD.WIDE.U32 R36, R10, UR4, RZ ;  /* 0x000000040a247c25 */ /* 0x000fc8000f8e00ff */
[----:B------:R-:W-:Y:S01]  /*7d50*/  IMAD.X R9, RZ, RZ, R9, P2 ;  /* 0x000000ffff097224 */ /* 0x000fe200010e0609 */
[----:B------:R-:W-:Y:S01]  /*7d60*/  IADD3 R5, P2, PT, -R36, R5, RZ ;  /* 0x0000000524057210 */ /* 0x000fe20007f5e1ff */
[----:B------:R-:W-:-:S03]  /*7d70*/  IMAD R10, R10, UR5, R37 ;  /* 0x000000050a0a7c24 */ /* 0x000fc6000f8e0225 */
[----:B------:R-:W-:Y:S01]  /*7d80*/  ISETP.GE.U32.AND P0, PT, R5, UR4, PT ;  /* 0x0000000405007c0c */ /* 0x000fe2000bf06070 */
[----:B------:R-:W-:-:S04]  /*7d90*/  IMAD R9, R9, UR4, R10 ;  /* 0x0000000409097c24 */ /* 0x000fc8000f8e020a */
[----:B------:R-:W-:Y:S01]  /*7da0*/  IMAD.X R4, R4, 0x1, ~R9, P2 ;  /* 0x0000000104047824 */ /* 0x000fe200010e0e09 */
[----:B------:R-:W-:-:S04]  /*7db0*/  IADD3 R10, P2, PT, R5, -UR4, RZ ;  /* 0x80000004050a7c10 */ /* 0x000fc8000ff5e0ff */
[C---:B------:R-:W-:Y:S02]  /*7dc0*/  ISETP.GE.U32.AND.EX P0, PT, R4.reuse, UR5, PT, P0 ;  /* 0x0000000504007c0c */ /* 0x040fe4000bf06100 */
[----:B------:R-:W-:Y:S02]  /*7dd0*/  IADD3.X R9, PT, PT, R4, ~UR5, RZ, P2, !PT ;  /* 0x8000000504097c10 */ /* 0x000fe400097fe4ff */
[----:B------:R-:W-:Y:S02]  /*7de0*/  SEL R10, R10, R5, P0 ;  /* 0x000000050a0a7207 */ /* 0x000fe40000000000 */
[----:B------:R-:W-:Y:S02]  /*7df0*/  SEL R9, R9, R4, P0 ;  /* 0x0000000409097207 */ /* 0x000fe40000000000 */
[C---:B------:R-:W-:Y:S02]  /*7e00*/  ISETP.GE.U32.AND P0, PT, R10.reuse, UR4, PT ;  /* 0x000000040a007c0c */ /* 0x040fe4000bf06070 */
[----:B------:R-:W-:-:S02]  /*7e10*/  IADD3 R5, P3, PT, R10, -UR4, RZ ;  /* 0x800000040a057c10 */ /* 0x000fc4000ff7e0ff */
[C---:B------:R-:W-:Y:S02]  /*7e20*/  ISETP.GE.U32.AND.EX P0, PT, R9.reuse, UR5, PT, P0 ;  /* 0x0000000509007c0c */ /* 0x040fe4000bf06100 */
[----:B------:R-:W-:Y:S02]  /*7e30*/  IADD3.X R4, PT, PT, R9, ~UR5, RZ, P3, !PT ;  /* 0x8000000509047c10 */ /* 0x000fe40009ffe4ff */
[----:B------:R-:W-:Y:S02]  /*7e40*/  ISETP.NE.U32.AND P2, PT, RZ, UR4, PT ;  /* 0x00000004ff007c0c */ /* 0x000fe4000bf45070 */
[----:B------:R-:W-:Y:S01]  /*7e50*/  SEL R4, R4, R9, P0 ;  /* 0x0000000904047207 */ /* 0x000fe20000000000 */
[----:B------:R-:W-:Y:S01]  /*7e60*/  IMAD.MOV.U32 R9, RZ, RZ, 0x0 ;  /* 0x00000000ff097424 */ /* 0x000fe200078e00ff */
[----:B------:R-:W-:Y:S02]  /*7e70*/  ISETP.NE.AND.EX P2, PT, RZ, UR5, PT, P2 ;  /* 0x00000005ff007c0c */ /* 0x000fe4000bf45320 */
[----:B------:R-:W-:-:S02]  /*7e80*/  SEL R5, R5, R10, P0 ;  /* 0x0000000a05057207 */ /* 0x000fc40000000000 */
[----:B------:R-:W-:Y:S02]  /*7e90*/  SEL R4, R4, 0xffffffff, P2 ;  /* 0xffffffff04047807 */ /* 0x000fe40001000000 */
[----:B------:R-:W-:Y:S01]  /*7ea0*/  SEL R5, R5, 0xffffffff, P2 ;  /* 0xffffffff05057807 */ /* 0x000fe20001000000 */
[----:B------:R-:W-:Y:S06]  /*7eb0*/  RET.REL.NODEC R8 `(_Z12compute_vHGWPmS_iiS_S_mb) ;  /* 0xffffff8008507950 */ /* 0x000fec0003c3ffff */
.L_x_89:
[----:B------:R-:W-:-:S00]  /*7ec0*/  BRA `(.L_x_89) ;  /* 0xfffffffc00fc7947 */ /* 0x000fc0000383ffff */
[----:B------:R-:W-:-:S00]  /*7ed0*/  NOP ;  /* 0x0000000000007918 */ /* 0x000fc00000000000 */
        /* <DEDUP_REMOVED lines=10> */
.L_x_92:


//--------------------- .text._Z10print_cudaPmii  --------------------------
	.section	.text._Z10print_cudaPmii,"ax",@progbits
	.align	128
        .global         _Z10print_cudaPmii
        .type           _Z10print_cudaPmii,@function
        .size           _Z10print_cudaPmii,(.L_x_94 - _Z10print_cudaPmii)
        .other          _Z10print_cudaPmii,@"STO_CUDA_ENTRY STV_DEFAULT"
_Z10print_cudaPmii:
.text._Z10print_cudaPmii:
[----:B------:R-:W0:Y:S01]  /*0000*/  LDC R1, c[0x0][0x37c] ;  /* 0x0000df00ff017b82 */ /* 0x000e220000000800 */
[----:B------:R-:W1:Y:S01]  /*0010*/  S2R R3, SR_CTAID.Y ;  /* 0x0000000000037919 */ /* 0x000e620000002600 */
[----:B------:R-:W2:Y:S01]  /*0020*/  LDCU UR5, c[0x0][0x2fc] ;  /* 0x00005f80ff0577ac */ /* 0x000ea20008000800 */
[----:B0-----:R-:W-:Y:S01]  /*0030*/  VIADD R1, R1, 0xfffffff0 ;  /* 0xfffffff001017836 */ /* 0x001fe20000000000 */
[----:B------:R-:W1:Y:S01]  /*0040*/  S2R R0, SR_TID.Y ;  /* 0x0000000000007919 */ /* 0x000e620000002200 */
[----:B------:R-:W0:Y:S01]  /*0050*/  LDCU UR6, c[0x0][0x360] ;  /* 0x00006c00ff0677ac */ /* 0x000e220008000800 */
[----:B------:R-:W0:Y:S01]  /*0060*/  S2R R2, SR_CTAID.X ;  /* 0x0000000000027919 */ /* 0x000e220000002500 */
[----:B------:R-:W1:Y:S01]  /*0070*/  LDCU UR7, c[0x0][0x364] ;  /* 0x00006c80ff0777ac */ /* 0x000e620008000800 */
[----:B------:R-:W0:Y:S01]  /*0080*/  S2R R5, SR_TID.X ;  /* 0x0000000000057919 */ /* 0x000e220000002100 */
[----:B------:R-:W3:Y:S01]  /*0090*/  LDCU.64 UR8, c[0x0][0x388] ;  /* 0x00007100ff0877ac */ /* 0x000ee20008000a00 */
[----:B------:R-:W4:Y:S02]  /*00a0*/  LDCU UR4, c[0x0][0x2f8] ;  /* 0x00005f00ff0477ac */ /* 0x000f240008000800 */
[----:B----4-:R-:W-:Y:S01]  /*00b0*/  IADD3 R6, P1, PT, R1, UR4, RZ ;  /* 0x0000000401067c10 */ /* 0x010fe2000ff3e0ff */
[----:B-1----:R-:W-:-:S04]  /*00c0*/  IMAD R3, R3, UR7, R0 ;  /* 0x0000000703037c24 */ /* 0x002fc8000f8e0200 */
[----:B--2---:R-:W-:Y:S01]  /*00d0*/  IMAD.X R7, RZ, RZ, UR5, P1 ;  /* 0x00000005ff077e24 */ /* 0x004fe200088e06ff */
[----:B---3--:R-:W-:Y:S01]  /*00e0*/  ISETP.GE.AND P0, PT, R3, UR8, PT ;  /* 0x0000000803007c0c */ /* 0x008fe2000bf06270 */
[----:B0-----:R-:W-:-:S05]  /*00f0*/  IMAD R2, R2, UR6, R5 ;  /* 0x0000000602027c24 */ /* 0x001fca000f8e0205 */
[----:B------:R-:W-:-:S13]  /*0100*/  ISETP.GE.OR P0, PT, R2, UR9, P0 ;  /* 0x0000000902007c0c */ /* 0x000fda0008706670 */
[----:B------:R-:W-:Y:S05]  /*0110*/  @P0 EXIT ;  /* 0x000000000000094d */ /* 0x000fea0003800000 */
[----:B------:R-:W0:Y:S01]  /*0120*/  LDC.64 R8, c[0x0][0x380] ;  /* 0x0000e000ff087b82 */ /* 0x000e220000000a00 */
[----:B------:R-:W1:Y:S01]  /*0130*/  LDCU.64 UR4, c[0x0][0x358] ;  /* 0x00006b00ff0477ac */ /* 0x000e620008000a00 */
[----:B------:R-:W-:-:S04]  /*0140*/  IMAD R5, R3, UR9, R2 ;  /* 0x0000000903057c24 */ /* 0x000fc8000f8e0202 */
[----:B0-----:R-:W-:-:S06]  /*0150*/  IMAD.WIDE R8, R5, 0x8, R8 ;  /* 0x0000000805087825 */ /* 0x001fcc00078e0208 */
[----:B-1----:R-:W2:Y:S01]  /*0160*/  LDG.E.64 R8, desc[UR4][R8.64] ;  /* 0x0000000408087981 */ /* 0x002ea2000c1e1b00 */
[----:B------:R-:W-:Y:S01]  /*0170*/  MOV R0, 0x8 ;  /* 0x0000000800007802 */ /* 0x000fe20000000f00 */
[----:B------:R-:W0:Y:S02]  /*0180*/  LDCU.64 UR4, c[0x4][URZ] ;  /* 0x01000000ff0477ac */ /* 0x000e240008000a00 */
[----:B------:R1:W-:Y:S01]  /*0190*/  STL.64 [R1], R2 ;  /* 0x0000000201007387 */ /* 0x0003e20000100a00 */
[----:B------:R1:W3:Y:S01]  /*01a0*/  LDC.64 R10, c[0x4][R0] ;  /* 0x01000000000a7b82 */ /* 0x0002e20000000a00 */
[----:B0-----:R-:W-:Y:S02]  /*01b0*/  MOV R4, UR4 ;  /* 0x0000000400047c02 */ /* 0x001fe40008000f00 */
[----:B------:R-:W-:Y:S01]  /*01c0*/  MOV R5, UR5 ;  /* 0x0000000500057c02 */ /* 0x000fe20008000f00 */
[----:B--23--:R1:W-:Y:S06]  /*01d0*/  STL.64 [R1+0x8], R8 ;  /* 0x0000080801007387 */ /* 0x00c3ec0000100a00 */
[----:B------:R-:W-:-:S07]  /*01e0*/  LEPC R20, `(.L_x_90) ;  /* 0x000000001014794e */ /* 0x000fce0000000000 */
[----:B-1----:R-:W-:Y:S05]  /*01f0*/  CALL.ABS.NOINC R10 ;  /* 0x000000000a007343 */ /* 0x002fea0003c00000 */
.L_x_90:
[----:B------:R-:W-:Y:S05]  /*0200*/  EXIT ;  /* 0x000000000000794d */ /* 0x000fea0003800000 */
.L_x_91:
        /* <DEDUP_REMOVED lines=15> */
.L_x_94:


//--------------------- .nv.global.init           --------------------------
	.section	.nv.global.init,"aw",@progbits
.nv.global.init:
	.type		$str,@object
	.size		$str,(.L_0 - $str)
$str:
        /*0000*/ 	.byte	0x25, 0x69, 0x2c, 0x20, 0x25, 0x69, 0x20, 0x2d, 0x2d, 0x3e, 0x20, 0x25, 0x6c, 0x75, 0x0a, 0x00
.L_0:


//--------------------- .nv.shared.reserved.0     --------------------------
	.section	.nv.shared.reserved.0,"aw",@nobits
	.weak		__nv_reservedSMEM_offset_0_alias
	.size		__nv_reservedSMEM_offset_0_alias, 0, 64
	.other		__nv_reservedSMEM_offset_0_alias,@"STO_CUDA_RESERVED_SHARED STV_DEFAULT"
__nv_reservedSMEM_offset_0_alias:
	.zero		0
	.zero		64


//--------------------- .nv.constant0._Z12compute_vHGWPmS_iiS_S_mb --------------------------
	.section	.nv.constant0._Z12compute_vHGWPmS_iiS_S_mb,"a",@progbits
	.sectionflags	@""
	.align	4
.nv.constant0._Z12compute_vHGWPmS_iiS_S_mb:
	.zero		945


//--------------------- .nv.constant0._Z10print_cudaPmii --------------------------
	.section	.nv.constant0._Z10print_cudaPmii,"a",@progbits
	.sectionflags	@""
	.align	4
.nv.constant0._Z10print_cudaPmii:
	.zero		912


//--------------------- SYMBOLS --------------------------

	.type		.nv.reservedSmem.offset0,@object
	.size		.nv.reservedSmem.offset0,0x4
	.type		vprintf,@function
